//
// Generated by NVIDIA NVVM Compiler
//
// Compiler Build ID: CL-36424714
// Cuda compilation tools, release 13.0, V13.0.88
// Based on NVVM 20.0.0
//

.version 9.0
.target sm_100
.address_size 64

	// .globl	_Z10nsa_kernelPK6__halfS1_S1_PKbS1_PS_iiiii
.extern .shared .align 16 .b8 smem[];

.visible .entry _Z10nsa_kernelPK6__halfS1_S1_PKbS1_PS_iiiii(
	.param .u64 .ptr .align 1 _Z10nsa_kernelPK6__halfS1_S1_PKbS1_PS_iiiii_param_0,
	.param .u64 .ptr .align 1 _Z10nsa_kernelPK6__halfS1_S1_PKbS1_PS_iiiii_param_1,
	.param .u64 .ptr .align 1 _Z10nsa_kernelPK6__halfS1_S1_PKbS1_PS_iiiii_param_2,
	.param .u64 .ptr .align 1 _Z10nsa_kernelPK6__halfS1_S1_PKbS1_PS_iiiii_param_3,
	.param .u64 .ptr .align 1 _Z10nsa_kernelPK6__halfS1_S1_PKbS1_PS_iiiii_param_4,
	.param .u64 .ptr .align 1 _Z10nsa_kernelPK6__halfS1_S1_PKbS1_PS_iiiii_param_5,
	.param .u32 _Z10nsa_kernelPK6__halfS1_S1_PKbS1_PS_iiiii_param_6,
	.param .u32 _Z10nsa_kernelPK6__halfS1_S1_PKbS1_PS_iiiii_param_7,
	.param .u32 _Z10nsa_kernelPK6__halfS1_S1_PKbS1_PS_iiiii_param_8,
	.param .u32 _Z10nsa_kernelPK6__halfS1_S1_PKbS1_PS_iiiii_param_9,
	.param .u32 _Z10nsa_kernelPK6__halfS1_S1_PKbS1_PS_iiiii_param_10
)
{
	.local .align 16 .b8 	__local_depot0[64];
	.reg .b64 	%SP;
	.reg .b64 	%SPL;
	.reg .pred 	%p<100>;
	.reg .b16 	%rs<222>;
	.reg .b32 	%r<353>;
	.reg .b32 	%f<528>;
	.reg .b64 	%rd<130>;

	mov.u64 	%SPL, __local_depot0;
	ld.param.u64 	%rd17, [_Z10nsa_kernelPK6__halfS1_S1_PKbS1_PS_iiiii_param_0];
	ld.param.u64 	%rd18, [_Z10nsa_kernelPK6__halfS1_S1_PKbS1_PS_iiiii_param_1];
	ld.param.u32 	%r127, [_Z10nsa_kernelPK6__halfS1_S1_PKbS1_PS_iiiii_param_7];
	ld.param.u32 	%r128, [_Z10nsa_kernelPK6__halfS1_S1_PKbS1_PS_iiiii_param_8];
	ld.param.u32 	%r129, [_Z10nsa_kernelPK6__halfS1_S1_PKbS1_PS_iiiii_param_9];
	ld.param.u32 	%r130, [_Z10nsa_kernelPK6__halfS1_S1_PKbS1_PS_iiiii_param_10];
	cvta.to.global.u64 	%rd1, %rd17;
	cvta.to.global.u64 	%rd2, %rd18;
	add.u64 	%rd3, %SPL, 0;
	mov.u32 	%r1, %tid.x;
	shr.u32 	%r2, %r1, 5;
	and.b32  	%r3, %r1, 31;
	mov.u32 	%r131, %ctaid.x;
	shl.b32 	%r132, %r131, 2;
	add.s32 	%r4, %r132, %r2;
	setp.ge.s32 	%p1, %r4, %r128;
	@%p1 bra 	$L__BB0_133;
	mov.u32 	%r133, %ctaid.y;
	mov.u32 	%r5, %ctaid.z;
	mul.lo.s32 	%r134, %r127, %r5;
	mul.lo.s32 	%r135, %r128, %r133;
	mad.lo.s32 	%r6, %r134, %r128, %r135;
	mul.lo.s32 	%r136, %r6, %r129;
	cvt.s64.s32 	%rd4, %r136;
	mul.lo.s32 	%r137, %r129, %r4;
	cvt.s64.s32 	%rd20, %r137;
	add.s64 	%rd5, %rd4, %rd20;
	setp.ge.s32 	%p2, %r3, %r129;
	@%p2 bra 	$L__BB0_8;
	mul.lo.s32 	%r7, %r129, %r2;
	not.b32 	%r138, %r3;
	add.s32 	%r8, %r129, %r138;
	and.b32  	%r139, %r8, 96;
	setp.eq.s32 	%p3, %r139, 96;
	mov.u32 	%r324, %r3;
	@%p3 bra 	$L__BB0_5;
	shr.u32 	%r141, %r8, 5;
	add.s32 	%r142, %r141, 1;
	and.b32  	%r9, %r142, 3;
	mov.b32 	%r323, 0;
	mov.u32 	%r324, %r3;
$L__BB0_4:
	.pragma "nounroll";
	add.s32 	%r143, %r324, %r7;
	shl.b32 	%r144, %r143, 1;
	mov.u32 	%r145, smem;
	add.s32 	%r146, %r145, %r144;
	cvt.u64.u32 	%rd21, %r324;
	add.s64 	%rd22, %rd5, %rd21;
	shl.b64 	%rd23, %rd22, 1;
	add.s64 	%rd24, %rd1, %rd23;
	ld.global.nc.u16 	%rs1, [%rd24];
	st.shared.u16 	[%r146], %rs1;
	add.s32 	%r324, %r324, 32;
	add.s32 	%r323, %r323, 1;
	setp.ne.s32 	%p4, %r323, %r9;
	@%p4 bra 	$L__BB0_4;
$L__BB0_5:
	setp.lt.u32 	%p5, %r8, 96;
	@%p5 bra 	$L__BB0_8;
	mov.u32 	%r149, smem;
$L__BB0_7:
	add.s32 	%r147, %r324, %r7;
	shl.b32 	%r148, %r147, 1;
	add.s32 	%r150, %r149, %r148;
	cvt.u64.u32 	%rd25, %r324;
	add.s64 	%rd26, %rd5, %rd25;
	shl.b64 	%rd27, %rd26, 1;
	add.s64 	%rd28, %rd1, %rd27;
	ld.global.nc.u16 	%rs2, [%rd28];
	st.shared.u16 	[%r150], %rs2;
	ld.global.nc.u16 	%rs3, [%rd28+64];
	st.shared.u16 	[%r150+64], %rs3;
	ld.global.nc.u16 	%rs4, [%rd28+128];
	st.shared.u16 	[%r150+128], %rs4;
	ld.global.nc.u16 	%rs5, [%rd28+192];
	st.shared.u16 	[%r150+192], %rs5;
	add.s32 	%r324, %r324, 128;
	setp.lt.s32 	%p6, %r324, %r129;
	@%p6 bra 	$L__BB0_7;
$L__BB0_8:
	shl.b32 	%r151, %r129, 3;
	mov.u32 	%r152, smem;
	add.s32 	%r17, %r152, %r151;
	bar.sync 	0;
	shr.s32 	%r153, %r129, 31;
	shr.u32 	%r154, %r153, 27;
	add.s32 	%r155, %r129, %r154;
	shr.s32 	%r156, %r155, 5;
	setp.ge.s32 	%p7, %r2, %r156;
	@%p7 bra 	$L__BB0_82;
	and.b32  	%r157, %r1, 992;
	or.b32  	%r18, %r157, %r3;
	setp.ge.s32 	%p8, %r18, %r129;
	@%p8 bra 	$L__BB0_82;
	setp.lt.s32 	%p9, %r128, 1;
	mov.f32 	%f462, 0f00000000;
	@%p9 bra 	$L__BB0_81;
	cvt.u32.u64 	%r159, %rd4;
	add.s32 	%r19, %r159, %r18;
	add.s32 	%r160, %r128, 31;
	shr.s32 	%r161, %r160, 31;
	shr.u32 	%r162, %r161, 27;
	add.s32 	%r163, %r160, %r162;
	shr.s32 	%r164, %r163, 5;
	max.s32 	%r20, %r164, 1;
	and.b32  	%r21, %r20, 15;
	setp.lt.u32 	%p10, %r128, 481;
	mov.f32 	%f462, 0f00000000;
	mov.b32 	%r328, 0;
	@%p10 bra 	$L__BB0_46;
	and.b32  	%r328, %r20, 67108848;
	mov.f32 	%f462, 0f00000000;
	mov.b32 	%r326, 0;
$L__BB0_13:
	.pragma "nounroll";
	shl.b32 	%r24, %r326, 5;
	setp.ge.s32 	%p11, %r24, %r128;
	@%p11 bra 	$L__BB0_15;
	mad.lo.s32 	%r166, %r24, %r129, %r19;
	mul.wide.s32 	%rd29, %r166, 2;
	add.s64 	%rd30, %rd2, %rd29;
	ld.global.nc.u16 	%rs6, [%rd30];
	// begin inline asm
	{  cvt.f32.f16 %f118, %rs6;}

	// end inline asm
	add.f32 	%f462, %f462, %f118;
$L__BB0_15:
	add.s32 	%r25, %r24, 32;
	setp.ge.s32 	%p12, %r25, %r128;
	@%p12 bra 	$L__BB0_17;
	mad.lo.s32 	%r167, %r25, %r129, %r19;
	mul.wide.s32 	%rd31, %r167, 2;
	add.s64 	%rd32, %rd2, %rd31;
	ld.global.nc.u16 	%rs7, [%rd32];
	// begin inline asm
	{  cvt.f32.f16 %f119, %rs7;}

	// end inline asm
	add.f32 	%f462, %f462, %f119;
$L__BB0_17:
	add.s32 	%r26, %r24, 64;
	setp.ge.s32 	%p13, %r26, %r128;
	@%p13 bra 	$L__BB0_19;
	mad.lo.s32 	%r168, %r26, %r129, %r19;
	mul.wide.s32 	%rd33, %r168, 2;
	add.s64 	%rd34, %rd2, %rd33;
	ld.global.nc.u16 	%rs8, [%rd34];
	// begin inline asm
	{  cvt.f32.f16 %f120, %rs8;}

	// end inline asm
	add.f32 	%f462, %f462, %f120;
$L__BB0_19:
	add.s32 	%r27, %r24, 96;
	setp.ge.s32 	%p14, %r27, %r128;
	@%p14 bra 	$L__BB0_21;
	mad.lo.s32 	%r169, %r27, %r129, %r19;
	mul.wide.s32 	%rd35, %r169, 2;
	add.s64 	%rd36, %rd2, %rd35;
	ld.global.nc.u16 	%rs9, [%rd36];
	// begin inline asm
	{  cvt.f32.f16 %f121, %rs9;}

	// end inline asm
	add.f32 	%f462, %f462, %f121;
$L__BB0_21:
	add.s32 	%r28, %r24, 128;
	setp.ge.s32 	%p15, %r28, %r128;
	@%p15 bra 	$L__BB0_23;
	mad.lo.s32 	%r170, %r28, %r129, %r19;
	mul.wide.s32 	%rd37, %r170, 2;
	add.s64 	%rd38, %rd2, %rd37;
	ld.global.nc.u16 	%rs10, [%rd38];
	// begin inline asm
	{  cvt.f32.f16 %f122, %rs10;}

	// end inline asm
	add.f32 	%f462, %f462, %f122;
$L__BB0_23:
	add.s32 	%r29, %r24, 160;
	setp.ge.s32 	%p16, %r29, %r128;
	@%p16 bra 	$L__BB0_25;
	mad.lo.s32 	%r171, %r29, %r129, %r19;
	mul.wide.s32 	%rd39, %r171, 2;
	add.s64 	%rd40, %rd2, %rd39;
	ld.global.nc.u16 	%rs11, [%rd40];
	// begin inline asm
	{  cvt.f32.f16 %f123, %rs11;}

	// end inline asm
	add.f32 	%f462, %f462, %f123;
$L__BB0_25:
	add.s32 	%r30, %r24, 192;
	setp.ge.s32 	%p17, %r30, %r128;
	@%p17 bra 	$L__BB0_27;
	mad.lo.s32 	%r172, %r30, %r129, %r19;
	mul.wide.s32 	%rd41, %r172, 2;
	add.s64 	%rd42, %rd2, %rd41;
	ld.global.nc.u16 	%rs12, [%rd42];
	// begin inline asm
	{  cvt.f32.f16 %f124, %rs12;}

	// end inline asm
	add.f32 	%f462, %f462, %f124;
$L__BB0_27:
	add.s32 	%r31, %r24, 224;
	setp.ge.s32 	%p18, %r31, %r128;
	@%p18 bra 	$L__BB0_29;
	mad.lo.s32 	%r173, %r31, %r129, %r19;
	mul.wide.s32 	%rd43, %r173, 2;
	add.s64 	%rd44, %rd2, %rd43;
	ld.global.nc.u16 	%rs13, [%rd44];
	// begin inline asm
	{  cvt.f32.f16 %f125, %rs13;}

	// end inline asm
	add.f32 	%f462, %f462, %f125;
$L__BB0_29:
	add.s32 	%r32, %r24, 256;
	setp.ge.s32 	%p19, %r32, %r128;
	@%p19 bra 	$L__BB0_31;
	mad.lo.s32 	%r174, %r32, %r129, %r19;
	mul.wide.s32 	%rd45, %r174, 2;
	add.s64 	%rd46, %rd2, %rd45;
	ld.global.nc.u16 	%rs14, [%rd46];
	// begin inline asm
	{  cvt.f32.f16 %f126, %rs14;}

	// end inline asm
	add.f32 	%f462, %f462, %f126;
$L__BB0_31:
	add.s32 	%r33, %r24, 288;
	setp.ge.s32 	%p20, %r33, %r128;
	@%p20 bra 	$L__BB0_33;
	mad.lo.s32 	%r175, %r33, %r129, %r19;
	mul.wide.s32 	%rd47, %r175, 2;
	add.s64 	%rd48, %rd2, %rd47;
	ld.global.nc.u16 	%rs15, [%rd48];
	// begin inline asm
	{  cvt.f32.f16 %f127, %rs15;}

	// end inline asm
	add.f32 	%f462, %f462, %f127;
$L__BB0_33:
	add.s32 	%r34, %r24, 320;
	setp.ge.s32 	%p21, %r34, %r128;
	@%p21 bra 	$L__BB0_35;
	mad.lo.s32 	%r176, %r34, %r129, %r19;
	mul.wide.s32 	%rd49, %r176, 2;
	add.s64 	%rd50, %rd2, %rd49;
	ld.global.nc.u16 	%rs16, [%rd50];
	// begin inline asm
	{  cvt.f32.f16 %f128, %rs16;}

	// end inline asm
	add.f32 	%f462, %f462, %f128;
$L__BB0_35:
	add.s32 	%r35, %r24, 352;
	setp.ge.s32 	%p22, %r35, %r128;
	@%p22 bra 	$L__BB0_37;
	mad.lo.s32 	%r177, %r35, %r129, %r19;
	mul.wide.s32 	%rd51, %r177, 2;
	add.s64 	%rd52, %rd2, %rd51;
	ld.global.nc.u16 	%rs17, [%rd52];
	// begin inline asm
	{  cvt.f32.f16 %f129, %rs17;}

	// end inline asm
	add.f32 	%f462, %f462, %f129;
$L__BB0_37:
	add.s32 	%r36, %r24, 384;
	setp.ge.s32 	%p23, %r36, %r128;
	@%p23 bra 	$L__BB0_39;
	mad.lo.s32 	%r178, %r36, %r129, %r19;
	mul.wide.s32 	%rd53, %r178, 2;
	add.s64 	%rd54, %rd2, %rd53;
	ld.global.nc.u16 	%rs18, [%rd54];
	// begin inline asm
	{  cvt.f32.f16 %f130, %rs18;}

	// end inline asm
	add.f32 	%f462, %f462, %f130;
$L__BB0_39:
	add.s32 	%r37, %r24, 416;
	setp.ge.s32 	%p24, %r37, %r128;
	@%p24 bra 	$L__BB0_41;
	mad.lo.s32 	%r179, %r37, %r129, %r19;
	mul.wide.s32 	%rd55, %r179, 2;
	add.s64 	%rd56, %rd2, %rd55;
	ld.global.nc.u16 	%rs19, [%rd56];
	// begin inline asm
	{  cvt.f32.f16 %f131, %rs19;}

	// end inline asm
	add.f32 	%f462, %f462, %f131;
$L__BB0_41:
	add.s32 	%r38, %r24, 448;
	setp.ge.s32 	%p25, %r38, %r128;
	@%p25 bra 	$L__BB0_43;
	mad.lo.s32 	%r180, %r38, %r129, %r19;
	mul.wide.s32 	%rd57, %r180, 2;
	add.s64 	%rd58, %rd2, %rd57;
	ld.global.nc.u16 	%rs20, [%rd58];
	// begin inline asm
	{  cvt.f32.f16 %f132, %rs20;}

	// end inline asm
	add.f32 	%f462, %f462, %f132;
$L__BB0_43:
	add.s32 	%r39, %r24, 480;
	setp.ge.s32 	%p26, %r39, %r128;
	@%p26 bra 	$L__BB0_45;
	mad.lo.s32 	%r181, %r39, %r129, %r19;
	mul.wide.s32 	%rd59, %r181, 2;
	add.s64 	%rd60, %rd2, %rd59;
	ld.global.nc.u16 	%rs21, [%rd60];
	// begin inline asm
	{  cvt.f32.f16 %f133, %rs21;}

	// end inline asm
	add.f32 	%f462, %f462, %f133;
$L__BB0_45:
	add.s32 	%r326, %r326, 16;
	setp.ne.s32 	%p27, %r326, %r328;
	@%p27 bra 	$L__BB0_13;
$L__BB0_46:
	setp.eq.s32 	%p28, %r21, 0;
	@%p28 bra 	$L__BB0_81;
	and.b32  	%r42, %r20, 7;
	setp.lt.u32 	%p29, %r21, 8;
	@%p29 bra 	$L__BB0_65;
	shl.b32 	%r43, %r328, 5;
	setp.ge.s32 	%p30, %r43, %r128;
	@%p30 bra 	$L__BB0_50;
	mad.lo.s32 	%r182, %r43, %r129, %r19;
	mul.wide.s32 	%rd61, %r182, 2;
	add.s64 	%rd62, %rd2, %rd61;
	ld.global.nc.u16 	%rs22, [%rd62];
	// begin inline asm
	{  cvt.f32.f16 %f135, %rs22;}

	// end inline asm
	add.f32 	%f462, %f462, %f135;
$L__BB0_50:
	add.s32 	%r44, %r43, 32;
	setp.ge.s32 	%p31, %r44, %r128;
	@%p31 bra 	$L__BB0_52;
	mad.lo.s32 	%r183, %r44, %r129, %r19;
	mul.wide.s32 	%rd63, %r183, 2;
	add.s64 	%rd64, %rd2, %rd63;
	ld.global.nc.u16 	%rs23, [%rd64];
	// begin inline asm
	{  cvt.f32.f16 %f136, %rs23;}

	// end inline asm
	add.f32 	%f462, %f462, %f136;
$L__BB0_52:
	add.s32 	%r45, %r43, 64;
	setp.ge.s32 	%p32, %r45, %r128;
	@%p32 bra 	$L__BB0_54;
	mad.lo.s32 	%r184, %r45, %r129, %r19;
	mul.wide.s32 	%rd65, %r184, 2;
	add.s64 	%rd66, %rd2, %rd65;
	ld.global.nc.u16 	%rs24, [%rd66];
	// begin inline asm
	{  cvt.f32.f16 %f137, %rs24;}

	// end inline asm
	add.f32 	%f462, %f462, %f137;
$L__BB0_54:
	add.s32 	%r46, %r43, 96;
	setp.ge.s32 	%p33, %r46, %r128;
	@%p33 bra 	$L__BB0_56;
	mad.lo.s32 	%r185, %r46, %r129, %r19;
	mul.wide.s32 	%rd67, %r185, 2;
	add.s64 	%rd68, %rd2, %rd67;
	ld.global.nc.u16 	%rs25, [%rd68];
	// begin inline asm
	{  cvt.f32.f16 %f138, %rs25;}

	// end inline asm
	add.f32 	%f462, %f462, %f138;
$L__BB0_56:
	add.s32 	%r47, %r43, 128;
	setp.ge.s32 	%p34, %r47, %r128;
	@%p34 bra 	$L__BB0_58;
	mad.lo.s32 	%r186, %r47, %r129, %r19;
	mul.wide.s32 	%rd69, %r186, 2;
	add.s64 	%rd70, %rd2, %rd69;
	ld.global.nc.u16 	%rs26, [%rd70];
	// begin inline asm
	{  cvt.f32.f16 %f139, %rs26;}

	// end inline asm
	add.f32 	%f462, %f462, %f139;
$L__BB0_58:
	add.s32 	%r48, %r43, 160;
	setp.ge.s32 	%p35, %r48, %r128;
	@%p35 bra 	$L__BB0_60;
	mad.lo.s32 	%r187, %r48, %r129, %r19;
	mul.wide.s32 	%rd71, %r187, 2;
	add.s64 	%rd72, %rd2, %rd71;
	ld.global.nc.u16 	%rs27, [%rd72];
	// begin inline asm
	{  cvt.f32.f16 %f140, %rs27;}

	// end inline asm
	add.f32 	%f462, %f462, %f140;
$L__BB0_60:
	add.s32 	%r49, %r43, 192;
	setp.ge.s32 	%p36, %r49, %r128;
	@%p36 bra 	$L__BB0_62;
	mad.lo.s32 	%r188, %r49, %r129, %r19;
	mul.wide.s32 	%rd73, %r188, 2;
	add.s64 	%rd74, %rd2, %rd73;
	ld.global.nc.u16 	%rs28, [%rd74];
	// begin inline asm
	{  cvt.f32.f16 %f141, %rs28;}

	// end inline asm
	add.f32 	%f462, %f462, %f141;
$L__BB0_62:
	add.s32 	%r50, %r43, 224;
	setp.ge.s32 	%p37, %r50, %r128;
	@%p37 bra 	$L__BB0_64;
	mad.lo.s32 	%r189, %r50, %r129, %r19;
	mul.wide.s32 	%rd75, %r189, 2;
	add.s64 	%rd76, %rd2, %rd75;
	ld.global.nc.u16 	%rs29, [%rd76];
	// begin inline asm
	{  cvt.f32.f16 %f142, %rs29;}

	// end inline asm
	add.f32 	%f462, %f462, %f142;
$L__BB0_64:
	add.s32 	%r328, %r328, 8;
$L__BB0_65:
	setp.eq.s32 	%p38, %r42, 0;
	@%p38 bra 	$L__BB0_81;
	and.b32  	%r53, %r20, 3;
	setp.lt.u32 	%p39, %r42, 4;
	@%p39 bra 	$L__BB0_76;
	shl.b32 	%r54, %r328, 5;
	setp.ge.s32 	%p40, %r54, %r128;
	@%p40 bra 	$L__BB0_69;
	mad.lo.s32 	%r190, %r54, %r129, %r19;
	mul.wide.s32 	%rd77, %r190, 2;
	add.s64 	%rd78, %rd2, %rd77;
	ld.global.nc.u16 	%rs30, [%rd78];
	// begin inline asm
	{  cvt.f32.f16 %f144, %rs30;}

	// end inline asm
	add.f32 	%f462, %f462, %f144;
$L__BB0_69:
	add.s32 	%r55, %r54, 32;
	setp.ge.s32 	%p41, %r55, %r128;
	@%p41 bra 	$L__BB0_71;
	mad.lo.s32 	%r191, %r55, %r129, %r19;
	mul.wide.s32 	%rd79, %r191, 2;
	add.s64 	%rd80, %rd2, %rd79;
	ld.global.nc.u16 	%rs31, [%rd80];
	// begin inline asm
	{  cvt.f32.f16 %f145, %rs31;}

	// end inline asm
	add.f32 	%f462, %f462, %f145;
$L__BB0_71:
	add.s32 	%r56, %r54, 64;
	setp.ge.s32 	%p42, %r56, %r128;
	@%p42 bra 	$L__BB0_73;
	mad.lo.s32 	%r192, %r56, %r129, %r19;
	mul.wide.s32 	%rd81, %r192, 2;
	add.s64 	%rd82, %rd2, %rd81;
	ld.global.nc.u16 	%rs32, [%rd82];
	// begin inline asm
	{  cvt.f32.f16 %f146, %rs32;}

	// end inline asm
	add.f32 	%f462, %f462, %f146;
$L__BB0_73:
	add.s32 	%r57, %r54, 96;
	setp.ge.s32 	%p43, %r57, %r128;
	@%p43 bra 	$L__BB0_75;
	mad.lo.s32 	%r193, %r57, %r129, %r19;
	mul.wide.s32 	%rd83, %r193, 2;
	add.s64 	%rd84, %rd2, %rd83;
	ld.global.nc.u16 	%rs33, [%rd84];
	// begin inline asm
	{  cvt.f32.f16 %f147, %rs33;}

	// end inline asm
	add.f32 	%f462, %f462, %f147;
$L__BB0_75:
	add.s32 	%r328, %r328, 4;
$L__BB0_76:
	setp.eq.s32 	%p44, %r53, 0;
	@%p44 bra 	$L__BB0_81;
	mov.b32 	%r331, 0;
$L__BB0_78:
	.pragma "nounroll";
	shl.b32 	%r62, %r328, 5;
	setp.ge.s32 	%p45, %r62, %r128;
	@%p45 bra 	$L__BB0_80;
	mad.lo.s32 	%r195, %r62, %r129, %r19;
	mul.wide.s32 	%rd85, %r195, 2;
	add.s64 	%rd86, %rd2, %rd85;
	ld.global.nc.u16 	%rs34, [%rd86];
	// begin inline asm
	{  cvt.f32.f16 %f148, %rs34;}

	// end inline asm
	add.f32 	%f462, %f462, %f148;
$L__BB0_80:
	add.s32 	%r328, %r328, 1;
	add.s32 	%r331, %r331, 1;
	setp.ne.s32 	%p46, %r331, %r53;
	@%p46 bra 	$L__BB0_78;
$L__BB0_81:
	// begin inline asm
	{  cvt.rn.f16.f32 %rs35, %f462;}

	// end inline asm
	shl.b32 	%r196, %r18, 1;
	add.s32 	%r197, %r17, %r196;
	st.shared.u16 	[%r197], %rs35;
$L__BB0_82:
	setp.ge.s32 	%p47, %r3, %r129;
	bar.sync 	0;
	mul.lo.s32 	%r65, %r129, %r2;
	shl.b32 	%r198, %r65, 1;
	add.s32 	%r66, %r152, %r198;
	mov.f32 	%f507, 0f00000000;
	@%p47 bra 	$L__BB0_95;
	not.b32 	%r200, %r3;
	add.s32 	%r201, %r129, %r200;
	shr.u32 	%r202, %r201, 5;
	add.s32 	%r67, %r202, 1;
	and.b32  	%r68, %r67, 15;
	setp.lt.u32 	%p48, %r201, 480;
	mov.f32 	%f507, 0f00000000;
	mov.u32 	%r334, %r3;
	@%p48 bra 	$L__BB0_86;
	and.b32  	%r69, %r67, 268435440;
	mov.b32 	%r333, 0;
	mov.f32 	%f507, 0f00000000;
	mov.u32 	%r334, %r3;
$L__BB0_85:
	.pragma "nounroll";
	shl.b32 	%r204, %r334, 1;
	add.s32 	%r205, %r66, %r204;
	ld.shared.u16 	%rs36, [%r205];
	// begin inline asm
	{  cvt.f32.f16 %f154, %rs36;}

	// end inline asm
	add.s32 	%r206, %r17, %r204;
	ld.shared.u16 	%rs37, [%r206];
	// begin inline asm
	{  cvt.f32.f16 %f155, %rs37;}

	// end inline asm
	fma.rn.f32 	%f186, %f154, %f155, %f507;
	ld.shared.u16 	%rs38, [%r205+64];
	// begin inline asm
	{  cvt.f32.f16 %f156, %rs38;}

	// end inline asm
	ld.shared.u16 	%rs39, [%r206+64];
	// begin inline asm
	{  cvt.f32.f16 %f157, %rs39;}

	// end inline asm
	fma.rn.f32 	%f187, %f156, %f157, %f186;
	ld.shared.u16 	%rs40, [%r205+128];
	// begin inline asm
	{  cvt.f32.f16 %f158, %rs40;}

	// end inline asm
	ld.shared.u16 	%rs41, [%r206+128];
	// begin inline asm
	{  cvt.f32.f16 %f159, %rs41;}

	// end inline asm
	fma.rn.f32 	%f188, %f158, %f159, %f187;
	ld.shared.u16 	%rs42, [%r205+192];
	// begin inline asm
	{  cvt.f32.f16 %f160, %rs42;}

	// end inline asm
	ld.shared.u16 	%rs43, [%r206+192];
	// begin inline asm
	{  cvt.f32.f16 %f161, %rs43;}

	// end inline asm
	fma.rn.f32 	%f189, %f160, %f161, %f188;
	ld.shared.u16 	%rs44, [%r205+256];
	// begin inline asm
	{  cvt.f32.f16 %f162, %rs44;}

	// end inline asm
	ld.shared.u16 	%rs45, [%r206+256];
	// begin inline asm
	{  cvt.f32.f16 %f163, %rs45;}

	// end inline asm
	fma.rn.f32 	%f190, %f162, %f163, %f189;
	ld.shared.u16 	%rs46, [%r205+320];
	// begin inline asm
	{  cvt.f32.f16 %f164, %rs46;}

	// end inline asm
	ld.shared.u16 	%rs47, [%r206+320];
	// begin inline asm
	{  cvt.f32.f16 %f165, %rs47;}

	// end inline asm
	fma.rn.f32 	%f191, %f164, %f165, %f190;
	ld.shared.u16 	%rs48, [%r205+384];
	// begin inline asm
	{  cvt.f32.f16 %f166, %rs48;}

	// end inline asm
	ld.shared.u16 	%rs49, [%r206+384];
	// begin inline asm
	{  cvt.f32.f16 %f167, %rs49;}

	// end inline asm
	fma.rn.f32 	%f192, %f166, %f167, %f191;
	ld.shared.u16 	%rs50, [%r205+448];
	// begin inline asm
	{  cvt.f32.f16 %f168, %rs50;}

	// end inline asm
	ld.shared.u16 	%rs51, [%r206+448];
	// begin inline asm
	{  cvt.f32.f16 %f169, %rs51;}

	// end inline asm
	fma.rn.f32 	%f193, %f168, %f169, %f192;
	ld.shared.u16 	%rs52, [%r205+512];
	// begin inline asm
	{  cvt.f32.f16 %f170, %rs52;}

	// end inline asm
	ld.shared.u16 	%rs53, [%r206+512];
	// begin inline asm
	{  cvt.f32.f16 %f171, %rs53;}

	// end inline asm
	fma.rn.f32 	%f194, %f170, %f171, %f193;
	ld.shared.u16 	%rs54, [%r205+576];
	// begin inline asm
	{  cvt.f32.f16 %f172, %rs54;}

	// end inline asm
	ld.shared.u16 	%rs55, [%r206+576];
	// begin inline asm
	{  cvt.f32.f16 %f173, %rs55;}

	// end inline asm
	fma.rn.f32 	%f195, %f172, %f173, %f194;
	ld.shared.u16 	%rs56, [%r205+640];
	// begin inline asm
	{  cvt.f32.f16 %f174, %rs56;}

	// end inline asm
	ld.shared.u16 	%rs57, [%r206+640];
	// begin inline asm
	{  cvt.f32.f16 %f175, %rs57;}

	// end inline asm
	fma.rn.f32 	%f196, %f174, %f175, %f195;
	ld.shared.u16 	%rs58, [%r205+704];
	// begin inline asm
	{  cvt.f32.f16 %f176, %rs58;}

	// end inline asm
	ld.shared.u16 	%rs59, [%r206+704];
	// begin inline asm
	{  cvt.f32.f16 %f177, %rs59;}

	// end inline asm
	fma.rn.f32 	%f197, %f176, %f177, %f196;
	ld.shared.u16 	%rs60, [%r205+768];
	// begin inline asm
	{  cvt.f32.f16 %f178, %rs60;}

	// end inline asm
	ld.shared.u16 	%rs61, [%r206+768];
	// begin inline asm
	{  cvt.f32.f16 %f179, %rs61;}

	// end inline asm
	fma.rn.f32 	%f198, %f178, %f179, %f197;
	ld.shared.u16 	%rs62, [%r205+832];
	// begin inline asm
	{  cvt.f32.f16 %f180, %rs62;}

	// end inline asm
	ld.shared.u16 	%rs63, [%r206+832];
	// begin inline asm
	{  cvt.f32.f16 %f181, %rs63;}

	// end inline asm
	fma.rn.f32 	%f199, %f180, %f181, %f198;
	ld.shared.u16 	%rs64, [%r205+896];
	// begin inline asm
	{  cvt.f32.f16 %f182, %rs64;}

	// end inline asm
	ld.shared.u16 	%rs65, [%r206+896];
	// begin inline asm
	{  cvt.f32.f16 %f183, %rs65;}

	// end inline asm
	fma.rn.f32 	%f200, %f182, %f183, %f199;
	ld.shared.u16 	%rs66, [%r205+960];
	// begin inline asm
	{  cvt.f32.f16 %f184, %rs66;}

	// end inline asm
	ld.shared.u16 	%rs67, [%r206+960];
	// begin inline asm
	{  cvt.f32.f16 %f185, %rs67;}

	// end inline asm
	fma.rn.f32 	%f507, %f184, %f185, %f200;
	add.s32 	%r334, %r334, 512;
	add.s32 	%r333, %r333, 16;
	setp.ne.s32 	%p49, %r333, %r69;
	@%p49 bra 	$L__BB0_85;
$L__BB0_86:
	setp.eq.s32 	%p50, %r68, 0;
	@%p50 bra 	$L__BB0_95;
	and.b32  	%r75, %r67, 7;
	setp.lt.u32 	%p51, %r68, 8;
	@%p51 bra 	$L__BB0_89;
	shl.b32 	%r207, %r334, 1;
	add.s32 	%r208, %r66, %r207;
	ld.shared.u16 	%rs68, [%r208];
	// begin inline asm
	{  cvt.f32.f16 %f202, %rs68;}

	// end inline asm
	add.s32 	%r209, %r17, %r207;
	ld.shared.u16 	%rs69, [%r209];
	// begin inline asm
	{  cvt.f32.f16 %f203, %rs69;}

	// end inline asm
	fma.rn.f32 	%f218, %f202, %f203, %f507;
	ld.shared.u16 	%rs70, [%r208+64];
	// begin inline asm
	{  cvt.f32.f16 %f204, %rs70;}

	// end inline asm
	ld.shared.u16 	%rs71, [%r209+64];
	// begin inline asm
	{  cvt.f32.f16 %f205, %rs71;}

	// end inline asm
	fma.rn.f32 	%f219, %f204, %f205, %f218;
	ld.shared.u16 	%rs72, [%r208+128];
	// begin inline asm
	{  cvt.f32.f16 %f206, %rs72;}

	// end inline asm
	ld.shared.u16 	%rs73, [%r209+128];
	// begin inline asm
	{  cvt.f32.f16 %f207, %rs73;}

	// end inline asm
	fma.rn.f32 	%f220, %f206, %f207, %f219;
	ld.shared.u16 	%rs74, [%r208+192];
	// begin inline asm
	{  cvt.f32.f16 %f208, %rs74;}

	// end inline asm
	ld.shared.u16 	%rs75, [%r209+192];
	// begin inline asm
	{  cvt.f32.f16 %f209, %rs75;}

	// end inline asm
	fma.rn.f32 	%f221, %f208, %f209, %f220;
	ld.shared.u16 	%rs76, [%r208+256];
	// begin inline asm
	{  cvt.f32.f16 %f210, %rs76;}

	// end inline asm
	ld.shared.u16 	%rs77, [%r209+256];
	// begin inline asm
	{  cvt.f32.f16 %f211, %rs77;}

	// end inline asm
	fma.rn.f32 	%f222, %f210, %f211, %f221;
	ld.shared.u16 	%rs78, [%r208+320];
	// begin inline asm
	{  cvt.f32.f16 %f212, %rs78;}

	// end inline asm
	ld.shared.u16 	%rs79, [%r209+320];
	// begin inline asm
	{  cvt.f32.f16 %f213, %rs79;}

	// end inline asm
	fma.rn.f32 	%f223, %f212, %f213, %f222;
	ld.shared.u16 	%rs80, [%r208+384];
	// begin inline asm
	{  cvt.f32.f16 %f214, %rs80;}

	// end inline asm
	ld.shared.u16 	%rs81, [%r209+384];
	// begin inline asm
	{  cvt.f32.f16 %f215, %rs81;}

	// end inline asm
	fma.rn.f32 	%f224, %f214, %f215, %f223;
	ld.shared.u16 	%rs82, [%r208+448];
	// begin inline asm
	{  cvt.f32.f16 %f216, %rs82;}

	// end inline asm
	ld.shared.u16 	%rs83, [%r209+448];
	// begin inline asm
	{  cvt.f32.f16 %f217, %rs83;}

	// end inline asm
	fma.rn.f32 	%f507, %f216, %f217, %f224;
	add.s32 	%r334, %r334, 256;
$L__BB0_89:
	setp.eq.s32 	%p52, %r75, 0;
	@%p52 bra 	$L__BB0_95;
	and.b32  	%r78, %r67, 3;
	setp.lt.u32 	%p53, %r75, 4;
	@%p53 bra 	$L__BB0_92;
	shl.b32 	%r210, %r334, 1;
	add.s32 	%r211, %r66, %r210;
	ld.shared.u16 	%rs84, [%r211];
	// begin inline asm
	{  cvt.f32.f16 %f226, %rs84;}

	// end inline asm
	add.s32 	%r212, %r17, %r210;
	ld.shared.u16 	%rs85, [%r212];
	// begin inline asm
	{  cvt.f32.f16 %f227, %rs85;}

	// end inline asm
	fma.rn.f32 	%f234, %f226, %f227, %f507;
	ld.shared.u16 	%rs86, [%r211+64];
	// begin inline asm
	{  cvt.f32.f16 %f228, %rs86;}

	// end inline asm
	ld.shared.u16 	%rs87, [%r212+64];
	// begin inline asm
	{  cvt.f32.f16 %f229, %rs87;}

	// end inline asm
	fma.rn.f32 	%f235, %f228, %f229, %f234;
	ld.shared.u16 	%rs88, [%r211+128];
	// begin inline asm
	{  cvt.f32.f16 %f230, %rs88;}

	// end inline asm
	ld.shared.u16 	%rs89, [%r212+128];
	// begin inline asm
	{  cvt.f32.f16 %f231, %rs89;}

	// end inline asm
	fma.rn.f32 	%f236, %f230, %f231, %f235;
	ld.shared.u16 	%rs90, [%r211+192];
	// begin inline asm
	{  cvt.f32.f16 %f232, %rs90;}

	// end inline asm
	ld.shared.u16 	%rs91, [%r212+192];
	// begin inline asm
	{  cvt.f32.f16 %f233, %rs91;}

	// end inline asm
	fma.rn.f32 	%f507, %f232, %f233, %f236;
	add.s32 	%r334, %r334, 128;
$L__BB0_92:
	setp.eq.s32 	%p54, %r78, 0;
	@%p54 bra 	$L__BB0_95;
	mov.b32 	%r338, 0;
$L__BB0_94:
	.pragma "nounroll";
	shl.b32 	%r214, %r334, 1;
	add.s32 	%r215, %r66, %r214;
	ld.shared.u16 	%rs92, [%r215];
	// begin inline asm
	{  cvt.f32.f16 %f237, %rs92;}

	// end inline asm
	add.s32 	%r216, %r17, %r214;
	ld.shared.u16 	%rs93, [%r216];
	// begin inline asm
	{  cvt.f32.f16 %f238, %rs93;}

	// end inline asm
	fma.rn.f32 	%f507, %f237, %f238, %f507;
	add.s32 	%r334, %r334, 32;
	add.s32 	%r338, %r338, 1;
	setp.ne.s32 	%p55, %r338, %r78;
	@%p55 bra 	$L__BB0_94;
$L__BB0_95:
	max.s32 	%r217, %r4, 512;
	add.s32 	%r339, %r217, -512;
	setp.ge.s32 	%p56, %r339, %r4;
	mov.f32 	%f516, 0f00000000;
	@%p56 bra 	$L__BB0_112;
	not.b32 	%r218, %r3;
	add.s32 	%r86, %r129, %r218;
	shr.u32 	%r219, %r86, 5;
	add.s32 	%r220, %r219, 1;
	and.b32  	%r87, %r220, 15;
	and.b32  	%r88, %r220, 7;
	and.b32  	%r89, %r220, 268435440;
	and.b32  	%r90, %r220, 3;
	mov.f32 	%f516, 0f00000000;
$L__BB0_97:
	setp.ge.s32 	%p57, %r3, %r129;
	mul.lo.s32 	%r221, %r339, %r129;
	cvt.s64.s32 	%rd87, %r221;
	add.s64 	%rd6, %rd87, %rd4;
	@%p57 bra 	$L__BB0_111;
	setp.lt.u32 	%p58, %r86, 480;
	mov.u32 	%r342, %r3;
	@%p58 bra 	$L__BB0_101;
	mov.b32 	%r341, 0;
	mov.u32 	%r342, %r3;
$L__BB0_100:
	.pragma "nounroll";
	shl.b32 	%r223, %r342, 1;
	add.s32 	%r224, %r66, %r223;
	ld.shared.u16 	%rs94, [%r224];
	// begin inline asm
	{  cvt.f32.f16 %f242, %rs94;}

	// end inline asm
	cvt.u64.u32 	%rd88, %r342;
	add.s64 	%rd89, %rd6, %rd88;
	shl.b64 	%rd90, %rd89, 1;
	add.s64 	%rd91, %rd2, %rd90;
	ld.global.nc.u16 	%rs95, [%rd91];
	// begin inline asm
	{  cvt.f32.f16 %f243, %rs95;}

	// end inline asm
	fma.rn.f32 	%f274, %f242, %f243, %f516;
	ld.shared.u16 	%rs96, [%r224+64];
	// begin inline asm
	{  cvt.f32.f16 %f244, %rs96;}

	// end inline asm
	ld.global.nc.u16 	%rs97, [%rd91+64];
	// begin inline asm
	{  cvt.f32.f16 %f245, %rs97;}

	// end inline asm
	fma.rn.f32 	%f275, %f244, %f245, %f274;
	ld.shared.u16 	%rs98, [%r224+128];
	// begin inline asm
	{  cvt.f32.f16 %f246, %rs98;}

	// end inline asm
	ld.global.nc.u16 	%rs99, [%rd91+128];
	// begin inline asm
	{  cvt.f32.f16 %f247, %rs99;}

	// end inline asm
	fma.rn.f32 	%f276, %f246, %f247, %f275;
	ld.shared.u16 	%rs100, [%r224+192];
	// begin inline asm
	{  cvt.f32.f16 %f248, %rs100;}

	// end inline asm
	ld.global.nc.u16 	%rs101, [%rd91+192];
	// begin inline asm
	{  cvt.f32.f16 %f249, %rs101;}

	// end inline asm
	fma.rn.f32 	%f277, %f248, %f249, %f276;
	ld.shared.u16 	%rs102, [%r224+256];
	// begin inline asm
	{  cvt.f32.f16 %f250, %rs102;}

	// end inline asm
	ld.global.nc.u16 	%rs103, [%rd91+256];
	// begin inline asm
	{  cvt.f32.f16 %f251, %rs103;}

	// end inline asm
	fma.rn.f32 	%f278, %f250, %f251, %f277;
	ld.shared.u16 	%rs104, [%r224+320];
	// begin inline asm
	{  cvt.f32.f16 %f252, %rs104;}

	// end inline asm
	ld.global.nc.u16 	%rs105, [%rd91+320];
	// begin inline asm
	{  cvt.f32.f16 %f253, %rs105;}

	// end inline asm
	fma.rn.f32 	%f279, %f252, %f253, %f278;
	ld.shared.u16 	%rs106, [%r224+384];
	// begin inline asm
	{  cvt.f32.f16 %f254, %rs106;}

	// end inline asm
	ld.global.nc.u16 	%rs107, [%rd91+384];
	// begin inline asm
	{  cvt.f32.f16 %f255, %rs107;}

	// end inline asm
	fma.rn.f32 	%f280, %f254, %f255, %f279;
	ld.shared.u16 	%rs108, [%r224+448];
	// begin inline asm
	{  cvt.f32.f16 %f256, %rs108;}

	// end inline asm
	ld.global.nc.u16 	%rs109, [%rd91+448];
	// begin inline asm
	{  cvt.f32.f16 %f257, %rs109;}

	// end inline asm
	fma.rn.f32 	%f281, %f256, %f257, %f280;
	ld.shared.u16 	%rs110, [%r224+512];
	// begin inline asm
	{  cvt.f32.f16 %f258, %rs110;}

	// end inline asm
	ld.global.nc.u16 	%rs111, [%rd91+512];
	// begin inline asm
	{  cvt.f32.f16 %f259, %rs111;}

	// end inline asm
	fma.rn.f32 	%f282, %f258, %f259, %f281;
	ld.shared.u16 	%rs112, [%r224+576];
	// begin inline asm
	{  cvt.f32.f16 %f260, %rs112;}

	// end inline asm
	ld.global.nc.u16 	%rs113, [%rd91+576];
	// begin inline asm
	{  cvt.f32.f16 %f261, %rs113;}

	// end inline asm
	fma.rn.f32 	%f283, %f260, %f261, %f282;
	ld.shared.u16 	%rs114, [%r224+640];
	// begin inline asm
	{  cvt.f32.f16 %f262, %rs114;}

	// end inline asm
	ld.global.nc.u16 	%rs115, [%rd91+640];
	// begin inline asm
	{  cvt.f32.f16 %f263, %rs115;}

	// end inline asm
	fma.rn.f32 	%f284, %f262, %f263, %f283;
	ld.shared.u16 	%rs116, [%r224+704];
	// begin inline asm
	{  cvt.f32.f16 %f264, %rs116;}

	// end inline asm
	ld.global.nc.u16 	%rs117, [%rd91+704];
	// begin inline asm
	{  cvt.f32.f16 %f265, %rs117;}

	// end inline asm
	fma.rn.f32 	%f285, %f264, %f265, %f284;
	ld.shared.u16 	%rs118, [%r224+768];
	// begin inline asm
	{  cvt.f32.f16 %f266, %rs118;}

	// end inline asm
	ld.global.nc.u16 	%rs119, [%rd91+768];
	// begin inline asm
	{  cvt.f32.f16 %f267, %rs119;}

	// end inline asm
	fma.rn.f32 	%f286, %f266, %f267, %f285;
	ld.shared.u16 	%rs120, [%r224+832];
	// begin inline asm
	{  cvt.f32.f16 %f268, %rs120;}

	// end inline asm
	ld.global.nc.u16 	%rs121, [%rd91+832];
	// begin inline asm
	{  cvt.f32.f16 %f269, %rs121;}

	// end inline asm
	fma.rn.f32 	%f287, %f268, %f269, %f286;
	ld.shared.u16 	%rs122, [%r224+896];
	// begin inline asm
	{  cvt.f32.f16 %f270, %rs122;}

	// end inline asm
	ld.global.nc.u16 	%rs123, [%rd91+896];
	// begin inline asm
	{  cvt.f32.f16 %f271, %rs123;}

	// end inline asm
	fma.rn.f32 	%f288, %f270, %f271, %f287;
	ld.shared.u16 	%rs124, [%r224+960];
	// begin inline asm
	{  cvt.f32.f16 %f272, %rs124;}

	// end inline asm
	ld.global.nc.u16 	%rs125, [%rd91+960];
	// begin inline asm
	{  cvt.f32.f16 %f273, %rs125;}

	// end inline asm
	fma.rn.f32 	%f516, %f272, %f273, %f288;
	add.s32 	%r342, %r342, 512;
	add.s32 	%r341, %r341, 16;
	setp.ne.s32 	%p59, %r341, %r89;
	@%p59 bra 	$L__BB0_100;
$L__BB0_101:
	setp.eq.s32 	%p60, %r87, 0;
	@%p60 bra 	$L__BB0_111;
	add.s32 	%r225, %r87, -1;
	setp.lt.u32 	%p61, %r225, 7;
	@%p61 bra 	$L__BB0_104;
	shl.b32 	%r226, %r342, 1;
	add.s32 	%r227, %r66, %r226;
	ld.shared.u16 	%rs126, [%r227];
	// begin inline asm
	{  cvt.f32.f16 %f290, %rs126;}

	// end inline asm
	cvt.u64.u32 	%rd92, %r342;
	add.s64 	%rd93, %rd6, %rd92;
	shl.b64 	%rd94, %rd93, 1;
	add.s64 	%rd95, %rd2, %rd94;
	ld.global.nc.u16 	%rs127, [%rd95];
	// begin inline asm
	{  cvt.f32.f16 %f291, %rs127;}

	// end inline asm
	fma.rn.f32 	%f306, %f290, %f291, %f516;
	ld.shared.u16 	%rs128, [%r227+64];
	// begin inline asm
	{  cvt.f32.f16 %f292, %rs128;}

	// end inline asm
	ld.global.nc.u16 	%rs129, [%rd95+64];
	// begin inline asm
	{  cvt.f32.f16 %f293, %rs129;}

	// end inline asm
	fma.rn.f32 	%f307, %f292, %f293, %f306;
	ld.shared.u16 	%rs130, [%r227+128];
	// begin inline asm
	{  cvt.f32.f16 %f294, %rs130;}

	// end inline asm
	ld.global.nc.u16 	%rs131, [%rd95+128];
	// begin inline asm
	{  cvt.f32.f16 %f295, %rs131;}

	// end inline asm
	fma.rn.f32 	%f308, %f294, %f295, %f307;
	ld.shared.u16 	%rs132, [%r227+192];
	// begin inline asm
	{  cvt.f32.f16 %f296, %rs132;}

	// end inline asm
	ld.global.nc.u16 	%rs133, [%rd95+192];
	// begin inline asm
	{  cvt.f32.f16 %f297, %rs133;}

	// end inline asm
	fma.rn.f32 	%f309, %f296, %f297, %f308;
	ld.shared.u16 	%rs134, [%r227+256];
	// begin inline asm
	{  cvt.f32.f16 %f298, %rs134;}

	// end inline asm
	ld.global.nc.u16 	%rs135, [%rd95+256];
	// begin inline asm
	{  cvt.f32.f16 %f299, %rs135;}

	// end inline asm
	fma.rn.f32 	%f310, %f298, %f299, %f309;
	ld.shared.u16 	%rs136, [%r227+320];
	// begin inline asm
	{  cvt.f32.f16 %f300, %rs136;}

	// end inline asm
	ld.global.nc.u16 	%rs137, [%rd95+320];
	// begin inline asm
	{  cvt.f32.f16 %f301, %rs137;}

	// end inline asm
	fma.rn.f32 	%f311, %f300, %f301, %f310;
	ld.shared.u16 	%rs138, [%r227+384];
	// begin inline asm
	{  cvt.f32.f16 %f302, %rs138;}

	// end inline asm
	ld.global.nc.u16 	%rs139, [%rd95+384];
	// begin inline asm
	{  cvt.f32.f16 %f303, %rs139;}

	// end inline asm
	fma.rn.f32 	%f312, %f302, %f303, %f311;
	ld.shared.u16 	%rs140, [%r227+448];
	// begin inline asm
	{  cvt.f32.f16 %f304, %rs140;}

	// end inline asm
	ld.global.nc.u16 	%rs141, [%rd95+448];
	// begin inline asm
	{  cvt.f32.f16 %f305, %rs141;}

	// end inline asm
	fma.rn.f32 	%f516, %f304, %f305, %f312;
	add.s32 	%r342, %r342, 256;
$L__BB0_104:
	setp.eq.s32 	%p62, %r88, 0;
	@%p62 bra 	$L__BB0_111;
	add.s32 	%r228, %r88, -1;
	setp.lt.u32 	%p63, %r228, 3;
	@%p63 bra 	$L__BB0_107;
	shl.b32 	%r229, %r342, 1;
	add.s32 	%r230, %r66, %r229;
	ld.shared.u16 	%rs142, [%r230];
	// begin inline asm
	{  cvt.f32.f16 %f314, %rs142;}

	// end inline asm
	cvt.u64.u32 	%rd96, %r342;
	add.s64 	%rd97, %rd6, %rd96;
	shl.b64 	%rd98, %rd97, 1;
	add.s64 	%rd99, %rd2, %rd98;
	ld.global.nc.u16 	%rs143, [%rd99];
	// begin inline asm
	{  cvt.f32.f16 %f315, %rs143;}

	// end inline asm
	fma.rn.f32 	%f322, %f314, %f315, %f516;
	ld.shared.u16 	%rs144, [%r230+64];
	// begin inline asm
	{  cvt.f32.f16 %f316, %rs144;}

	// end inline asm
	ld.global.nc.u16 	%rs145, [%rd99+64];
	// begin inline asm
	{  cvt.f32.f16 %f317, %rs145;}

	// end inline asm
	fma.rn.f32 	%f323, %f316, %f317, %f322;
	ld.shared.u16 	%rs146, [%r230+128];
	// begin inline asm
	{  cvt.f32.f16 %f318, %rs146;}

	// end inline asm
	ld.global.nc.u16 	%rs147, [%rd99+128];
	// begin inline asm
	{  cvt.f32.f16 %f319, %rs147;}

	// end inline asm
	fma.rn.f32 	%f324, %f318, %f319, %f323;
	ld.shared.u16 	%rs148, [%r230+192];
	// begin inline asm
	{  cvt.f32.f16 %f320, %rs148;}

	// end inline asm
	ld.global.nc.u16 	%rs149, [%rd99+192];
	// begin inline asm
	{  cvt.f32.f16 %f321, %rs149;}

	// end inline asm
	fma.rn.f32 	%f516, %f320, %f321, %f324;
	add.s32 	%r342, %r342, 128;
$L__BB0_107:
	setp.eq.s32 	%p64, %r90, 0;
	@%p64 bra 	$L__BB0_111;
	setp.eq.s32 	%p65, %r90, 1;
	shl.b32 	%r231, %r342, 1;
	add.s32 	%r101, %r66, %r231;
	ld.shared.u16 	%rs150, [%r101];
	// begin inline asm
	{  cvt.f32.f16 %f325, %rs150;}

	// end inline asm
	cvt.u64.u32 	%rd100, %r342;
	add.s64 	%rd101, %rd6, %rd100;
	shl.b64 	%rd102, %rd101, 1;
	add.s64 	%rd7, %rd2, %rd102;
	ld.global.nc.u16 	%rs151, [%rd7];
	// begin inline asm
	{  cvt.f32.f16 %f326, %rs151;}

	// end inline asm
	fma.rn.f32 	%f516, %f325, %f326, %f516;
	@%p65 bra 	$L__BB0_111;
	setp.eq.s32 	%p66, %r90, 2;
	ld.shared.u16 	%rs152, [%r101+64];
	// begin inline asm
	{  cvt.f32.f16 %f327, %rs152;}

	// end inline asm
	ld.global.nc.u16 	%rs153, [%rd7+64];
	// begin inline asm
	{  cvt.f32.f16 %f328, %rs153;}

	// end inline asm
	fma.rn.f32 	%f516, %f327, %f328, %f516;
	@%p66 bra 	$L__BB0_111;
	ld.shared.u16 	%rs154, [%r101+128];
	// begin inline asm
	{  cvt.f32.f16 %f329, %rs154;}

	// end inline asm
	ld.global.nc.u16 	%rs155, [%rd7+128];
	// begin inline asm
	{  cvt.f32.f16 %f330, %rs155;}

	// end inline asm
	fma.rn.f32 	%f516, %f329, %f330, %f516;
$L__BB0_111:
	add.s32 	%r339, %r339, 1;
	setp.ne.s32 	%p67, %r339, %r4;
	@%p67 bra 	$L__BB0_97;
$L__BB0_112:
	rem.s32 	%r233, %r4, %r128;
	add.s32 	%r234, %r4, 64;
	rem.s32 	%r235, %r234, %r128;
	add.s32 	%r236, %r4, 128;
	rem.s32 	%r237, %r236, %r128;
	add.s32 	%r238, %r4, 192;
	rem.s32 	%r239, %r238, %r128;
	st.local.v4.u32 	[%rd3], {%r233, %r235, %r237, %r239};
	add.s32 	%r240, %r4, 256;
	rem.s32 	%r241, %r240, %r128;
	add.s32 	%r242, %r4, 320;
	rem.s32 	%r243, %r242, %r128;
	add.s32 	%r244, %r4, 384;
	rem.s32 	%r245, %r244, %r128;
	add.s32 	%r246, %r4, 448;
	rem.s32 	%r247, %r246, %r128;
	st.local.v4.u32 	[%rd3+16], {%r241, %r243, %r245, %r247};
	add.s32 	%r248, %r4, 512;
	rem.s32 	%r249, %r248, %r128;
	add.s32 	%r250, %r4, 576;
	rem.s32 	%r251, %r250, %r128;
	add.s32 	%r252, %r4, 640;
	rem.s32 	%r253, %r252, %r128;
	add.s32 	%r254, %r4, 704;
	rem.s32 	%r255, %r254, %r128;
	st.local.v4.u32 	[%rd3+32], {%r249, %r251, %r253, %r255};
	add.s32 	%r256, %r4, 768;
	rem.s32 	%r257, %r256, %r128;
	add.s32 	%r258, %r4, 832;
	rem.s32 	%r259, %r258, %r128;
	add.s32 	%r260, %r4, 896;
	rem.s32 	%r261, %r260, %r128;
	add.s32 	%r262, %r4, 960;
	rem.s32 	%r263, %r262, %r128;
	st.local.v4.u32 	[%rd3+48], {%r257, %r259, %r261, %r263};
	not.b32 	%r264, %r3;
	add.s32 	%r103, %r129, %r264;
	shr.u32 	%r265, %r103, 5;
	add.s32 	%r266, %r265, 1;
	and.b32  	%r104, %r266, 15;
	and.b32  	%r105, %r266, 7;
	and.b32  	%r106, %r266, 3;
	and.b32  	%r267, %r266, 268435440;
	neg.s32 	%r107, %r267;
	shl.b32 	%r269, %r3, 1;
	add.s32 	%r270, %r198, %r269;
	mov.u32 	%r271, smem;
	add.s32 	%r272, %r270, %r271;
	add.s32 	%r108, %r272, 512;
	cvt.u64.u32 	%rd103, %r1;
	and.b64  	%rd104, %rd103, 31;
	add.s64 	%rd8, %rd4, %rd104;
	mov.f32 	%f527, 0f00000000;
	mov.b32 	%r345, 0;
$L__BB0_113:
	mul.wide.u32 	%rd105, %r345, 4;
	add.s64 	%rd106, %rd3, %rd105;
	ld.local.u32 	%r110, [%rd106];
	mov.b32 	%r346, 0;
$L__BB0_114:
	add.s32 	%r112, %r346, %r110;
	setp.ge.s32 	%p68, %r112, %r128;
	@%p68 bra 	$L__BB0_129;
	setp.ge.s32 	%p69, %r3, %r129;
	mul.lo.s32 	%r274, %r112, %r129;
	cvt.s64.s32 	%rd9, %r274;
	add.s64 	%rd10, %rd9, %rd4;
	@%p69 bra 	$L__BB0_129;
	setp.lt.u32 	%p70, %r103, 480;
	mov.u32 	%r350, %r3;
	@%p70 bra 	$L__BB0_119;
	add.s64 	%rd107, %rd8, %rd9;
	shl.b64 	%rd108, %rd107, 1;
	add.s64 	%rd109, %rd2, %rd108;
	add.s64 	%rd129, %rd109, 512;
	mov.u32 	%r347, %r108;
	mov.u32 	%r348, %r107;
	mov.u32 	%r350, %r3;
$L__BB0_118:
	.pragma "nounroll";
	ld.shared.u16 	%rs156, [%r347+-512];
	// begin inline asm
	{  cvt.f32.f16 %f333, %rs156;}

	// end inline asm
	ld.global.nc.u16 	%rs157, [%rd129+-512];
	// begin inline asm
	{  cvt.f32.f16 %f334, %rs157;}

	// end inline asm
	fma.rn.f32 	%f365, %f333, %f334, %f527;
	ld.shared.u16 	%rs158, [%r347+-448];
	// begin inline asm
	{  cvt.f32.f16 %f335, %rs158;}

	// end inline asm
	ld.global.nc.u16 	%rs159, [%rd129+-448];
	// begin inline asm
	{  cvt.f32.f16 %f336, %rs159;}

	// end inline asm
	fma.rn.f32 	%f366, %f335, %f336, %f365;
	ld.shared.u16 	%rs160, [%r347+-384];
	// begin inline asm
	{  cvt.f32.f16 %f337, %rs160;}

	// end inline asm
	ld.global.nc.u16 	%rs161, [%rd129+-384];
	// begin inline asm
	{  cvt.f32.f16 %f338, %rs161;}

	// end inline asm
	fma.rn.f32 	%f367, %f337, %f338, %f366;
	ld.shared.u16 	%rs162, [%r347+-320];
	// begin inline asm
	{  cvt.f32.f16 %f339, %rs162;}

	// end inline asm
	ld.global.nc.u16 	%rs163, [%rd129+-320];
	// begin inline asm
	{  cvt.f32.f16 %f340, %rs163;}

	// end inline asm
	fma.rn.f32 	%f368, %f339, %f340, %f367;
	ld.shared.u16 	%rs164, [%r347+-256];
	// begin inline asm
	{  cvt.f32.f16 %f341, %rs164;}

	// end inline asm
	ld.global.nc.u16 	%rs165, [%rd129+-256];
	// begin inline asm
	{  cvt.f32.f16 %f342, %rs165;}

	// end inline asm
	fma.rn.f32 	%f369, %f341, %f342, %f368;
	ld.shared.u16 	%rs166, [%r347+-192];
	// begin inline asm
	{  cvt.f32.f16 %f343, %rs166;}

	// end inline asm
	ld.global.nc.u16 	%rs167, [%rd129+-192];
	// begin inline asm
	{  cvt.f32.f16 %f344, %rs167;}

	// end inline asm
	fma.rn.f32 	%f370, %f343, %f344, %f369;
	ld.shared.u16 	%rs168, [%r347+-128];
	// begin inline asm
	{  cvt.f32.f16 %f345, %rs168;}

	// end inline asm
	ld.global.nc.u16 	%rs169, [%rd129+-128];
	// begin inline asm
	{  cvt.f32.f16 %f346, %rs169;}

	// end inline asm
	fma.rn.f32 	%f371, %f345, %f346, %f370;
	ld.shared.u16 	%rs170, [%r347+-64];
	// begin inline asm
	{  cvt.f32.f16 %f347, %rs170;}

	// end inline asm
	ld.global.nc.u16 	%rs171, [%rd129+-64];
	// begin inline asm
	{  cvt.f32.f16 %f348, %rs171;}

	// end inline asm
	fma.rn.f32 	%f372, %f347, %f348, %f371;
	ld.shared.u16 	%rs172, [%r347];
	// begin inline asm
	{  cvt.f32.f16 %f349, %rs172;}

	// end inline asm
	ld.global.nc.u16 	%rs173, [%rd129];
	// begin inline asm
	{  cvt.f32.f16 %f350, %rs173;}

	// end inline asm
	fma.rn.f32 	%f373, %f349, %f350, %f372;
	ld.shared.u16 	%rs174, [%r347+64];
	// begin inline asm
	{  cvt.f32.f16 %f351, %rs174;}

	// end inline asm
	ld.global.nc.u16 	%rs175, [%rd129+64];
	// begin inline asm
	{  cvt.f32.f16 %f352, %rs175;}

	// end inline asm
	fma.rn.f32 	%f374, %f351, %f352, %f373;
	ld.shared.u16 	%rs176, [%r347+128];
	// begin inline asm
	{  cvt.f32.f16 %f353, %rs176;}

	// end inline asm
	ld.global.nc.u16 	%rs177, [%rd129+128];
	// begin inline asm
	{  cvt.f32.f16 %f354, %rs177;}

	// end inline asm
	fma.rn.f32 	%f375, %f353, %f354, %f374;
	ld.shared.u16 	%rs178, [%r347+192];
	// begin inline asm
	{  cvt.f32.f16 %f355, %rs178;}

	// end inline asm
	ld.global.nc.u16 	%rs179, [%rd129+192];
	// begin inline asm
	{  cvt.f32.f16 %f356, %rs179;}

	// end inline asm
	fma.rn.f32 	%f376, %f355, %f356, %f375;
	ld.shared.u16 	%rs180, [%r347+256];
	// begin inline asm
	{  cvt.f32.f16 %f357, %rs180;}

	// end inline asm
	ld.global.nc.u16 	%rs181, [%rd129+256];
	// begin inline asm
	{  cvt.f32.f16 %f358, %rs181;}

	// end inline asm
	fma.rn.f32 	%f377, %f357, %f358, %f376;
	ld.shared.u16 	%rs182, [%r347+320];
	// begin inline asm
	{  cvt.f32.f16 %f359, %rs182;}

	// end inline asm
	ld.global.nc.u16 	%rs183, [%rd129+320];
	// begin inline asm
	{  cvt.f32.f16 %f360, %rs183;}

	// end inline asm
	fma.rn.f32 	%f378, %f359, %f360, %f377;
	ld.shared.u16 	%rs184, [%r347+384];
	// begin inline asm
	{  cvt.f32.f16 %f361, %rs184;}

	// end inline asm
	ld.global.nc.u16 	%rs185, [%rd129+384];
	// begin inline asm
	{  cvt.f32.f16 %f362, %rs185;}

	// end inline asm
	fma.rn.f32 	%f379, %f361, %f362, %f378;
	ld.shared.u16 	%rs186, [%r347+448];
	// begin inline asm
	{  cvt.f32.f16 %f363, %rs186;}

	// end inline asm
	ld.global.nc.u16 	%rs187, [%rd129+448];
	// begin inline asm
	{  cvt.f32.f16 %f364, %rs187;}

	// end inline asm
	fma.rn.f32 	%f527, %f363, %f364, %f379;
	add.s32 	%r350, %r350, 512;
	add.s32 	%r348, %r348, 16;
	add.s32 	%r347, %r347, 1024;
	add.s64 	%rd129, %rd129, 1024;
	setp.ne.s32 	%p71, %r348, 0;
	@%p71 bra 	$L__BB0_118;
$L__BB0_119:
	setp.eq.s32 	%p72, %r104, 0;
	@%p72 bra 	$L__BB0_129;
	add.s32 	%r275, %r104, -1;
	setp.lt.u32 	%p73, %r275, 7;
	@%p73 bra 	$L__BB0_122;
	shl.b32 	%r276, %r350, 1;
	add.s32 	%r277, %r66, %r276;
	ld.shared.u16 	%rs188, [%r277];
	// begin inline asm
	{  cvt.f32.f16 %f381, %rs188;}

	// end inline asm
	cvt.u64.u32 	%rd110, %r350;
	add.s64 	%rd111, %rd10, %rd110;
	shl.b64 	%rd112, %rd111, 1;
	add.s64 	%rd113, %rd2, %rd112;
	ld.global.nc.u16 	%rs189, [%rd113];
	// begin inline asm
	{  cvt.f32.f16 %f382, %rs189;}

	// end inline asm
	fma.rn.f32 	%f397, %f381, %f382, %f527;
	ld.shared.u16 	%rs190, [%r277+64];
	// begin inline asm
	{  cvt.f32.f16 %f383, %rs190;}

	// end inline asm
	ld.global.nc.u16 	%rs191, [%rd113+64];
	// begin inline asm
	{  cvt.f32.f16 %f384, %rs191;}

	// end inline asm
	fma.rn.f32 	%f398, %f383, %f384, %f397;
	ld.shared.u16 	%rs192, [%r277+128];
	// begin inline asm
	{  cvt.f32.f16 %f385, %rs192;}

	// end inline asm
	ld.global.nc.u16 	%rs193, [%rd113+128];
	// begin inline asm
	{  cvt.f32.f16 %f386, %rs193;}

	// end inline asm
	fma.rn.f32 	%f399, %f385, %f386, %f398;
	ld.shared.u16 	%rs194, [%r277+192];
	// begin inline asm
	{  cvt.f32.f16 %f387, %rs194;}

	// end inline asm
	ld.global.nc.u16 	%rs195, [%rd113+192];
	// begin inline asm
	{  cvt.f32.f16 %f388, %rs195;}

	// end inline asm
	fma.rn.f32 	%f400, %f387, %f388, %f399;
	ld.shared.u16 	%rs196, [%r277+256];
	// begin inline asm
	{  cvt.f32.f16 %f389, %rs196;}

	// end inline asm
	ld.global.nc.u16 	%rs197, [%rd113+256];
	// begin inline asm
	{  cvt.f32.f16 %f390, %rs197;}

	// end inline asm
	fma.rn.f32 	%f401, %f389, %f390, %f400;
	ld.shared.u16 	%rs198, [%r277+320];
	// begin inline asm
	{  cvt.f32.f16 %f391, %rs198;}

	// end inline asm
	ld.global.nc.u16 	%rs199, [%rd113+320];
	// begin inline asm
	{  cvt.f32.f16 %f392, %rs199;}

	// end inline asm
	fma.rn.f32 	%f402, %f391, %f392, %f401;
	ld.shared.u16 	%rs200, [%r277+384];
	// begin inline asm
	{  cvt.f32.f16 %f393, %rs200;}

	// end inline asm
	ld.global.nc.u16 	%rs201, [%rd113+384];
	// begin inline asm
	{  cvt.f32.f16 %f394, %rs201;}

	// end inline asm
	fma.rn.f32 	%f403, %f393, %f394, %f402;
	ld.shared.u16 	%rs202, [%r277+448];
	// begin inline asm
	{  cvt.f32.f16 %f395, %rs202;}

	// end inline asm
	ld.global.nc.u16 	%rs203, [%rd113+448];
	// begin inline asm
	{  cvt.f32.f16 %f396, %rs203;}

	// end inline asm
	fma.rn.f32 	%f527, %f395, %f396, %f403;
	add.s32 	%r350, %r350, 256;
$L__BB0_122:
	setp.eq.s32 	%p74, %r105, 0;
	@%p74 bra 	$L__BB0_129;
	add.s32 	%r278, %r105, -1;
	setp.lt.u32 	%p75, %r278, 3;
	@%p75 bra 	$L__BB0_125;
	shl.b32 	%r279, %r350, 1;
	add.s32 	%r280, %r66, %r279;
	ld.shared.u16 	%rs204, [%r280];
	// begin inline asm
	{  cvt.f32.f16 %f405, %rs204;}

	// end inline asm
	cvt.u64.u32 	%rd114, %r350;
	add.s64 	%rd115, %rd10, %rd114;
	shl.b64 	%rd116, %rd115, 1;
	add.s64 	%rd117, %rd2, %rd116;
	ld.global.nc.u16 	%rs205, [%rd117];
	// begin inline asm
	{  cvt.f32.f16 %f406, %rs205;}

	// end inline asm
	fma.rn.f32 	%f413, %f405, %f406, %f527;
	ld.shared.u16 	%rs206, [%r280+64];
	// begin inline asm
	{  cvt.f32.f16 %f407, %rs206;}

	// end inline asm
	ld.global.nc.u16 	%rs207, [%rd117+64];
	// begin inline asm
	{  cvt.f32.f16 %f408, %rs207;}

	// end inline asm
	fma.rn.f32 	%f414, %f407, %f408, %f413;
	ld.shared.u16 	%rs208, [%r280+128];
	// begin inline asm
	{  cvt.f32.f16 %f409, %rs208;}

	// end inline asm
	ld.global.nc.u16 	%rs209, [%rd117+128];
	// begin inline asm
	{  cvt.f32.f16 %f410, %rs209;}

	// end inline asm
	fma.rn.f32 	%f415, %f409, %f410, %f414;
	ld.shared.u16 	%rs210, [%r280+192];
	// begin inline asm
	{  cvt.f32.f16 %f411, %rs210;}

	// end inline asm
	ld.global.nc.u16 	%rs211, [%rd117+192];
	// begin inline asm
	{  cvt.f32.f16 %f412, %rs211;}

	// end inline asm
	fma.rn.f32 	%f527, %f411, %f412, %f415;
	add.s32 	%r350, %r350, 128;
$L__BB0_125:
	setp.eq.s32 	%p76, %r106, 0;
	@%p76 bra 	$L__BB0_129;
	setp.eq.s32 	%p77, %r106, 1;
	shl.b32 	%r281, %r350, 1;
	add.s32 	%r124, %r66, %r281;
	ld.shared.u16 	%rs212, [%r124];
	// begin inline asm
	{  cvt.f32.f16 %f416, %rs212;}

	// end inline asm
	cvt.u64.u32 	%rd118, %r350;
	add.s64 	%rd119, %rd10, %rd118;
	shl.b64 	%rd120, %rd119, 1;
	add.s64 	%rd14, %rd2, %rd120;
	ld.global.nc.u16 	%rs213, [%rd14];
	// begin inline asm
	{  cvt.f32.f16 %f417, %rs213;}

	// end inline asm
	fma.rn.f32 	%f527, %f416, %f417, %f527;
	@%p77 bra 	$L__BB0_129;
	setp.eq.s32 	%p78, %r106, 2;
	ld.shared.u16 	%rs214, [%r124+64];
	// begin inline asm
	{  cvt.f32.f16 %f418, %rs214;}

	// end inline asm
	ld.global.nc.u16 	%rs215, [%rd14+64];
	// begin inline asm
	{  cvt.f32.f16 %f419, %rs215;}

	// end inline asm
	fma.rn.f32 	%f527, %f418, %f419, %f527;
	@%p78 bra 	$L__BB0_129;
	ld.shared.u16 	%rs216, [%r124+128];
	// begin inline asm
	{  cvt.f32.f16 %f420, %rs216;}

	// end inline asm
	ld.global.nc.u16 	%rs217, [%rd14+128];
	// begin inline asm
	{  cvt.f32.f16 %f421, %rs217;}

	// end inline asm
	fma.rn.f32 	%f527, %f420, %f421, %f527;
$L__BB0_129:
	add.s32 	%r346, %r346, 1;
	setp.ne.s32 	%p79, %r346, 64;
	@%p79 bra 	$L__BB0_114;
	add.s32 	%r345, %r345, 1;
	setp.ne.s32 	%p80, %r345, 16;
	@%p80 bra 	$L__BB0_113;
	ld.param.u64 	%rd127, [_Z10nsa_kernelPK6__halfS1_S1_PKbS1_PS_iiiii_param_4];
	mov.b32 	%r282, %f507;
	shfl.sync.down.b32	%r283|%p81, %r282, 16, 31, -1;
	mov.b32 	%f425, %r283;
	add.f32 	%f426, %f507, %f425;
	mov.b32 	%r284, %f426;
	shfl.sync.down.b32	%r285|%p82, %r284, 8, 31, -1;
	mov.b32 	%f427, %r285;
	add.f32 	%f428, %f426, %f427;
	mov.b32 	%r286, %f428;
	shfl.sync.down.b32	%r287|%p83, %r286, 4, 31, -1;
	mov.b32 	%f429, %r287;
	add.f32 	%f430, %f428, %f429;
	mov.b32 	%r288, %f430;
	shfl.sync.down.b32	%r289|%p84, %r288, 2, 31, -1;
	mov.b32 	%f431, %r289;
	add.f32 	%f432, %f430, %f431;
	mov.b32 	%r290, %f432;
	shfl.sync.down.b32	%r291|%p85, %r290, 1, 31, -1;
	mov.b32 	%f433, %r291;
	add.f32 	%f434, %f432, %f433;
	mov.b32 	%r292, %f434;
	shfl.sync.idx.b32	%r293|%p86, %r292, 0, 31, -1;
	mov.b32 	%f435, %r293;
	mov.b32 	%r294, %f516;
	shfl.sync.down.b32	%r295|%p87, %r294, 16, 31, -1;
	mov.b32 	%f436, %r295;
	add.f32 	%f437, %f516, %f436;
	mov.b32 	%r296, %f437;
	shfl.sync.down.b32	%r297|%p88, %r296, 8, 31, -1;
	mov.b32 	%f438, %r297;
	add.f32 	%f439, %f437, %f438;
	mov.b32 	%r298, %f439;
	shfl.sync.down.b32	%r299|%p89, %r298, 4, 31, -1;
	mov.b32 	%f440, %r299;
	add.f32 	%f441, %f439, %f440;
	mov.b32 	%r300, %f441;
	shfl.sync.down.b32	%r301|%p90, %r300, 2, 31, -1;
	mov.b32 	%f442, %r301;
	add.f32 	%f443, %f441, %f442;
	mov.b32 	%r302, %f443;
	shfl.sync.down.b32	%r303|%p91, %r302, 1, 31, -1;
	mov.b32 	%f444, %r303;
	add.f32 	%f445, %f443, %f444;
	mov.b32 	%r304, %f445;
	shfl.sync.idx.b32	%r305|%p92, %r304, 0, 31, -1;
	mov.b32 	%f446, %r305;
	mov.b32 	%r306, %f527;
	shfl.sync.down.b32	%r307|%p93, %r306, 16, 31, -1;
	mov.b32 	%f447, %r307;
	add.f32 	%f448, %f527, %f447;
	mov.b32 	%r308, %f448;
	shfl.sync.down.b32	%r309|%p94, %r308, 8, 31, -1;
	mov.b32 	%f449, %r309;
	add.f32 	%f450, %f448, %f449;
	mov.b32 	%r310, %f450;
	shfl.sync.down.b32	%r311|%p95, %r310, 4, 31, -1;
	mov.b32 	%f451, %r311;
	add.f32 	%f452, %f450, %f451;
	mov.b32 	%r312, %f452;
	shfl.sync.down.b32	%r313|%p96, %r312, 2, 31, -1;
	mov.b32 	%f453, %r313;
	add.f32 	%f454, %f452, %f453;
	mov.b32 	%r314, %f454;
	shfl.sync.down.b32	%r315|%p97, %r314, 1, 31, -1;
	mov.b32 	%f455, %r315;
	add.f32 	%f456, %f454, %f455;
	mov.b32 	%r316, %f456;
	shfl.sync.idx.b32	%r317|%p98, %r316, 0, 31, -1;
	mov.b32 	%f457, %r317;
	mad.lo.s32 	%r318, %r128, %r5, %r4;
	mul.lo.s32 	%r319, %r318, 3;
	cvta.to.global.u64 	%rd121, %rd127;
	mul.wide.s32 	%rd122, %r319, 2;
	add.s64 	%rd123, %rd121, %rd122;
	ld.global.nc.u16 	%rs218, [%rd123];
	// begin inline asm
	{  cvt.f32.f16 %f422, %rs218;}

	// end inline asm
	ld.global.nc.u16 	%rs219, [%rd123+2];
	// begin inline asm
	{  cvt.f32.f16 %f423, %rs219;}

	// end inline asm
	ld.global.nc.u16 	%rs220, [%rd123+4];
	// begin inline asm
	{  cvt.f32.f16 %f424, %rs220;}

	// end inline asm
	mul.f32 	%f458, %f423, %f457;
	fma.rn.f32 	%f459, %f422, %f435, %f458;
	fma.rn.f32 	%f113, %f424, %f446, %f459;
	setp.ge.s32 	%p99, %r3, %r130;
	@%p99 bra 	$L__BB0_133;
	ld.param.u64 	%rd128, [_Z10nsa_kernelPK6__halfS1_S1_PKbS1_PS_iiiii_param_5];
	// begin inline asm
	{  cvt.rn.f16.f32 %rs221, %f113;}

	// end inline asm
	add.s32 	%r320, %r6, %r4;
	mad.lo.s32 	%r321, %r320, %r130, %r3;
	cvta.to.global.u64 	%rd124, %rd128;
	mul.wide.s32 	%rd125, %r321, 2;
	add.s64 	%rd126, %rd124, %rd125;
	st.global.u16 	[%rd126], %rs221;
$L__BB0_133:
	ret;

}


// ===== COMPILED SASS (sm_100) =====

	.target	sm_100

	.elftype	@"ET_EXEC"


//--------------------- .note.nv.tkinfo           --------------------------
	.section	.note.nv.tkinfo,"",@"SHT_NOTE"
	.sectionflags	@"SHF_NOTE_NV_TKINFO"
	.tkinfo
        /*0018*/ 	.word	0x00000002
        /*0030*/ 	.string	""
        /*0030*/ 	.string	"ptxas"
        /*0030*/ 	.string	"Cuda compilation tools, release 13.0, V13.0.88"
        /*0030*/ 	.string	"Build cuda_13.0.r13.0/compiler.36424714_0"
        /*0030*/ 	.string	"-arch sm_100 -m 64 "



//--------------------- .note.nv.cuinfo           --------------------------
	.section	.note.nv.cuinfo,"",@"SHT_NOTE"
	.sectionflags	@"SHF_NOTE_NV_CUINFO"
        /*0018*/ 	.short	0x0002
        /*001a*/ 	.short	0x0064
        /*001c*/ 	.short	0x0082
	.zero		2


//--------------------- .nv.info                  --------------------------
	.section	.nv.info,"",@"SHT_CUDA_INFO"
	.align	4


	//----- nvinfo : EIATTR_REGCOUNT
	.align		4
        /*0000*/ 	.byte	0x04, 0x2f
        /*0002*/ 	.short	(.L_1 - .L_0)
	.align		4
.L_0:
        /*0004*/ 	.word	index@(_Z10nsa_kernelPK6__halfS1_S1_PKbS1_PS_iiiii)
        /*0008*/ 	.word	0x00000020


	//----- nvinfo : EIATTR_FRAME_SIZE
	.align		4
.L_1:
        /*000c*/ 	.byte	0x04, 0x11
        /*000e*/ 	.short	(.L_3 - .L_2)
	.align		4
.L_2:
        /*0010*/ 	.word	index@(_Z10nsa_kernelPK6__halfS1_S1_PKbS1_PS_iiiii)
        /*0014*/ 	.word	0x00000040


	//----- nvinfo : EIATTR_MIN_STACK_SIZE
	.align		4
.L_3:
        /*0018*/ 	.byte	0x04, 0x12
        /*001a*/ 	.short	(.L_5 - .L_4)
	.align		4
.L_4:
        /*001c*/ 	.word	index@(_Z10nsa_kernelPK6__halfS1_S1_PKbS1_PS_iiiii)
        /*0020*/ 	.word	0x00000040
.L_5:


//--------------------- .nv.compat                --------------------------
	.section	.nv.compat,"",@"SHT_CUDA_COMPAT_INFO"
	.align	4
        /*0000*/ 	.byte	0x02, 0x09, 0x00, 0x00, 0x02, 0x02, 0x01, 0x00, 0x02, 0x05, 0x05, 0x00, 0x03, 0x07, 0x01, 0x01
        /*0010*/ 	.byte	0x02, 0x03, 0x00, 0x00, 0x02, 0x06, 0x01, 0x00, 0x04, 0x0b, 0x08, 0x00, 0x09, 0x00, 0x00, 0x00
        /*0020*/ 	.byte	0x00, 0x00, 0x00, 0x00


//--------------------- .nv.info._Z10nsa_kernelPK6__halfS1_S1_PKbS1_PS_iiiii --------------------------
	.section	.nv.info._Z10nsa_kernelPK6__halfS1_S1_PKbS1_PS_iiiii,"",@"SHT_CUDA_INFO"
	.sectionflags	@""
	.align	4


	//----- nvinfo : EIATTR_CUDA_API_VERSION
	.align		4
        /*0000*/ 	.byte	0x04, 0x37
        /*0002*/ 	.short	(.L_7 - .L_6)
.L_6:
        /*0004*/ 	.word	0x00000082


	//----- nvinfo : EIATTR_KPARAM_INFO
	.align		4
.L_7:
        /*0008*/ 	.byte	0x04, 0x17
        /*000a*/ 	.short	(.L_9 - .L_8)
.L_8:
        /*000c*/ 	.word	0x00000000
        /*0010*/ 	.short	0x000a
        /*0012*/ 	.short	0x0040
        /*0014*/ 	.byte	0x00, 0xf0, 0x11, 0x00


	//----- nvinfo : EIATTR_KPARAM_INFO
	.align		4
.L_9:
        /*0018*/ 	.byte	0x04, 0x17
        /*001a*/ 	.short	(.L_11 - .L_10)
.L_10:
        /*001c*/ 	.word	0x00000000
        /*0020*/ 	.short	0x0009
        /*0022*/ 	.short	0x003c
        /*0024*/ 	.byte	0x00, 0xf0, 0x11, 0x00


	//----- nvinfo : EIATTR_KPARAM_INFO
	.align		4
.L_11:
        /*0028*/ 	.byte	0x04, 0x17
        /*002a*/ 	.short	(.L_13 - .L_12)
.L_12:
        /*002c*/ 	.word	0x00000000
        /*0030*/ 	.short	0x0008
        /*0032*/ 	.short	0x0038
        /*0034*/ 	.byte	0x00, 0xf0, 0x11, 0x00


	//----- nvinfo : EIATTR_KPARAM_INFO
	.align		4
.L_13:
        /*0038*/ 	.byte	0x04, 0x17
        /*003a*/ 	.short	(.L_15 - .L_14)
.L_14:
        /*003c*/ 	.word	0x00000000
        /*0040*/ 	.short	0x0007
        /*0042*/ 	.short	0x0034
        /*0044*/ 	.byte	0x00, 0xf0, 0x11, 0x00


	//----- nvinfo : EIATTR_KPARAM_INFO
	.align		4
.L_15:
        /*0048*/ 	.byte	0x04, 0x17
        /*004a*/ 	.short	(.L_17 - .L_16)
.L_16:
        /*004c*/ 	.word	0x00000000
        /*0050*/ 	.short	0x0006
        /*0052*/ 	.short	0x0030
        /*0054*/ 	.byte	0x00, 0xf0, 0x11, 0x00


	//----- nvinfo : EIATTR_KPARAM_INFO
	.align		4
.L_17:
        /*0058*/ 	.byte	0x04, 0x17
        /*005a*/ 	.short	(.L_19 - .L_18)
.L_18:
        /*005c*/ 	.word	0x00000000
        /*0060*/ 	.short	0x0005
        /*0062*/ 	.short	0x0028
        /*0064*/ 	.byte	0x00, 0xf5, 0x21, 0x00


	//----- nvinfo : EIATTR_KPARAM_INFO
	.align		4
.L_19:
        /*0068*/ 	.byte	0x04, 0x17
        /*006a*/ 	.short	(.L_21 - .L_20)
.L_20:
        /*006c*/ 	.word	0x00000000
        /*0070*/ 	.short	0x0004
        /*0072*/ 	.short	0x0020
        /*0074*/ 	.byte	0x00, 0xf5, 0x21, 0x00


	//----- nvinfo : EIATTR_KPARAM_INFO
	.align		4
.L_21:
        /*0078*/ 	.byte	0x04, 0x17
        /*007a*/ 	.short	(.L_23 - .L_22)
.L_22:
        /*007c*/ 	.word	0x00000000
        /*0080*/ 	.short	0x0003
        /*0082*/ 	.short	0x0018
        /*0084*/ 	.byte	0x00, 0xf5, 0x21, 0x00


	//----- nvinfo : EIATTR_KPARAM_INFO
	.align		4
.L_23:
        /*0088*/ 	.byte	0x04, 0x17
        /*008a*/ 	.short	(.L_25 - .L_24)
.L_24:
        /*008c*/ 	.word	0x00000000
        /*0090*/ 	.short	0x0002
        /*0092*/ 	.short	0x0010
        /*0094*/ 	.byte	0x00, 0xf5, 0x21, 0x00


	//----- nvinfo : EIATTR_KPARAM_INFO
	.align		4
.L_25:
        /*0098*/ 	.byte	0x04, 0x17
        /*009a*/ 	.short	(.L_27 - .L_26)
.L_26:
        /*009c*/ 	.word	0x00000000
        /*00a0*/ 	.short	0x0001
        /*00a2*/ 	.short	0x0008
        /*00a4*/ 	.byte	0x00, 0xf5, 0x21, 0x00


	//----- nvinfo : EIATTR_KPARAM_INFO
	.align		4
.L_27:
        /*00a8*/ 	.byte	0x04, 0x17
        /*00aa*/ 	.short	(.L_29 - .L_28)
.L_28:
        /*00ac*/ 	.word	0x00000000
        /*00b0*/ 	.short	0x0000
        /*00b2*/ 	.short	0x0000
        /*00b4*/ 	.byte	0x00, 0xf5, 0x21, 0x00


	//----- nvinfo : EIATTR_SPARSE_MMA_MASK
	.align		4
.L_29:
        /*00b8*/ 	.byte	0x03, 0x50
        /*00ba*/ 	.short	0x0000


	//----- nvinfo : EIATTR_MAXREG_COUNT
	.align		4
        /*00bc*/ 	.byte	0x03, 0x1b
        /*00be*/ 	.short	0x00ff


	//----- nvinfo : EIATTR_NUM_BARRIERS
	.align		4
        /*00c0*/ 	.byte	0x02, 0x4c
        /*00c2*/ 	.byte	0x01
	.zero		1


	//----- nvinfo : EIATTR_MERCURY_ISA_VERSION
	.align		4
        /*00c4*/ 	.byte	0x03, 0x5f
        /*00c6*/ 	.short	0x0101


	//----- nvinfo : EIATTR_COOP_GROUP_MASK_REGIDS
	.align		4
        /*00c8*/ 	.byte	0x04, 0x29
        /*00ca*/ 	.short	(.L_31 - .L_30)


	//   ....[0]....
.L_30:
        /*00cc*/ 	.word	0xffffffff


	//   ....[1]....
        /*00d0*/ 	.word	0xffffffff


	//   ....[2]....
        /*00d4*/ 	.word	0xffffffff


	//   ....[3]....
        /*00d8*/ 	.word	0xffffffff


	//   ....[4]....
        /*00dc*/ 	.word	0xffffffff


	//   ....[5]....
        /*00e0*/ 	.word	0xffffffff


	//   ....[6]....
        /*00e4*/ 	.word	0xffffffff


	//   ....[7]....
        /*00e8*/ 	.word	0xffffffff


	//   ....[8]....
        /*00ec*/ 	.word	0xffffffff


	//   ....[9]....
        /*00f0*/ 	.word	0xffffffff


	//   ....[10]....
        /*00f4*/ 	.word	0xffffffff


	//   ....[11]....
        /*00f8*/ 	.word	0xffffffff


	//   ....[12]....
        /*00fc*/ 	.word	0xffffffff


	//   ....[13]....
        /*0100*/ 	.word	0xffffffff


	//   ....[14]....
        /*0104*/ 	.word	0xffffffff


	//   ....[15]....
        /*0108*/ 	.word	0xffffffff


	//   ....[16]....
        /*010c*/ 	.word	0xffffffff


	//   ....[17]....
        /*0110*/ 	.word	0xffffffff


	//----- nvinfo : EIATTR_COOP_GROUP_INSTR_OFFSETS
	.align		4
.L_31:
        /*0114*/ 	.byte	0x04, 0x28
        /*0116*/ 	.short	(.L_33 - .L_32)


	//   ....[0]....
.L_32:
        /*0118*/ 	.word	0x00005970


	//   ....[1]....
        /*011c*/ 	.word	0x00005990


	//   ....[2]....
        /*0120*/ 	.word	0x000059d0


	//   ....[3]....
        /*0124*/ 	.word	0x00005a10


	//   ....[4]....
        /*0128*/ 	.word	0x00005a20


	//   ....[5]....
        /*012c*/ 	.word	0x00005a70


	//   ....[6]....
        /*0130*/ 	.word	0x00005aa0


	//   ....[7]....
        /*0134*/ 	.word	0x00005ab0


	//   ....[8]....
        /*0138*/ 	.word	0x00005ad0


	//   ....[9]....
        /*013c*/ 	.word	0x00005b00


	//   ....[10]....
        /*0140*/ 	.word	0x00005b10


	//   ....[11]....
        /*0144*/ 	.word	0x00005b30


	//   ....[12]....
        /*0148*/ 	.word	0x00005b60


	//   ....[13]....
        /*014c*/ 	.word	0x00005b70


	//   ....[14]....
        /*0150*/ 	.word	0x00005b90


	//   ....[15]....
        /*0154*/ 	.word	0x00005bc0


	//   ....[16]....
        /*0158*/ 	.word	0x00005bd0


	//   ....[17]....
        /*015c*/ 	.word	0x00005bf0


	//----- nvinfo : EIATTR_VRC_CTA_INIT_COUNT
	.align		4
.L_33:
        /*0160*/ 	.byte	0x02, 0x4a
	.zero		1
	.zero		1


	//----- nvinfo : EIATTR_EXIT_INSTR_OFFSETS
	.align		4
        /*0164*/ 	.byte	0x04, 0x1c
        /*0166*/ 	.short	(.L_35 - .L_34)


	//   ....[0]....
.L_34:
        /*0168*/ 	.word	0x00000090


	//   ....[1]....
        /*016c*/ 	.word	0x00005c00


	//   ....[2]....
        /*0170*/ 	.word	0x00005cd0


	//----- nvinfo : EIATTR_CRS_STACK_SIZE
	.align		4
.L_35:
        /*0174*/ 	.byte	0x04, 0x1e
        /*0176*/ 	.short	(.L_37 - .L_36)
.L_36:
        /*0178*/ 	.word	0x00000000


	//----- nvinfo : EIATTR_CBANK_PARAM_SIZE
	.align		4
.L_37:
        /*017c*/ 	.byte	0x03, 0x19
        /*017e*/ 	.short	0x0044


	//----- nvinfo : EIATTR_PARAM_CBANK
	.align		4
        /*0180*/ 	.byte	0x04, 0x0a
        /*0182*/ 	.short	(.L_39 - .L_38)
	.align		4
.L_38:
        /*0184*/ 	.word	index@(.nv.constant0._Z10nsa_kernelPK6__halfS1_S1_PKbS1_PS_iiiii)
        /*0188*/ 	.short	0x0380
        /*018a*/ 	.short	0x0044


	//----- nvinfo : EIATTR_SW_WAR
	.align		4
.L_39:
        /*018c*/ 	.byte	0x04, 0x36
        /*018e*/ 	.short	(.L_41 - .L_40)
.L_40:
        /*0190*/ 	.word	0x00000008
.L_41:


//--------------------- .nv.callgraph             --------------------------
	.section	.nv.callgraph,"",@"SHT_CUDA_CALLGRAPH"
	.align	4
	.sectionentsize	8
	.align		4
        /*0000*/ 	.word	0x00000000
	.align		4
        /*0004*/ 	.word	0xffffffff
	.align		4
        /*0008*/ 	.word	0x00000000
	.align		4
        /*000c*/ 	.word	0xfffffffe
	.align		4
        /*0010*/ 	.word	0x00000000
	.align		4
        /*0014*/ 	.word	0xfffffffd
	.align		4
        /*0018*/ 	.word	0x00000000
	.align		4
        /*001c*/ 	.word	0xfffffffc


//--------------------- .text._Z10nsa_kernelPK6__halfS1_S1_PKbS1_PS_iiiii --------------------------
	.section	.text._Z10nsa_kernelPK6__halfS1_S1_PKbS1_PS_iiiii,"ax",@progbits
	.align	128
        .global         _Z10nsa_kernelPK6__halfS1_S1_PKbS1_PS_iiiii
        .type           _Z10nsa_kernelPK6__halfS1_S1_PKbS1_PS_iiiii,@function
        .size           _Z10nsa_kernelPK6__halfS1_S1_PKbS1_PS_iiiii,(.L_x_52 - _Z10nsa_kernelPK6__halfS1_S1_PKbS1_PS_iiiii)
        .other          _Z10nsa_kernelPK6__halfS1_S1_PKbS1_PS_iiiii,@"STO_CUDA_ENTRY STV_DEFAULT"
_Z10nsa_kernelPK6__halfS1_S1_PKbS1_PS_iiiii:
.text._Z10nsa_kernelPK6__halfS1_S1_PKbS1_PS_iiiii:
[----:B------:R-:W0:Y:S01]  /*0000*/  LDC R1, c[0x0][0x37c] ;  /* 0x0000df00ff017b82 */ /* 0x000e220000000800 */
[----:B------:R-:W1:Y:S01]  /*0010*/  S2R R17, SR_TID.X ;  /* 0x0000000000117919 */ /* 0x000e620000002100 */
[----:B------:R-:W2:Y:S01]  /*0020*/  LDCU UR4, c[0x0][0x3b8] ;  /* 0x00007700ff0477ac */ /* 0x000ea20008000800 */
[----:B0-----:R-:W-:Y:S01]  /*0030*/  IADD3 R1, PT, PT, R1, -0x40, RZ ;  /* 0xffffffc001017810 */ /* 0x001fe20007ffe0ff */
[----:B------:R-:W0:Y:S01]  /*0040*/  S2R R3, SR_CTAID.X ;  /* 0x0000000000037919 */ /* 0x000e220000002500 */
[----:B--2---:R-:W-:Y:S02]  /*0050*/  MOV R5, UR4 ;  /* 0x0000000400057c02 */ /* 0x004fe40008000f00 */
[----:B-1----:R-:W-:-:S04]  /*0060*/  SHF.R.U32.HI R4, RZ, 0x5, R17 ;  /* 0x00000005ff047819 */ /* 0x002fc80000011611 */
[----:B0-----:R-:W-:-:S04]  /*0070*/  LEA R16, R3, R4, 0x2 ;  /* 0x0000000403107211 */ /* 0x001fc800078e10ff */
[----:B------:R-:W-:-:S13]  /*0080*/  ISETP.GE.AND P0, PT, R16, R5, PT ;  /* 0x000000051000720c */ /* 0x000fda0003f06270 */
[----:B------:R-:W-:Y:S05]  /*0090*/  @P0 EXIT ;  /* 0x000000000000094d */ /* 0x000fea0003800000 */
[----:B------:R-:W0:Y:S01]  /*00a0*/  S2UR UR8, SR_CTAID.Z ;  /* 0x00000000000879c3 */ /* 0x000e220000002700 */
[----:B------:R-:W0:Y:S01]  /*00b0*/  LDCU UR4, c[0x0][0x3b4] ;  /* 0x00007680ff0477ac */ /* 0x000e220008000800 */
[----:B------:R-:W-:Y:S01]  /*00c0*/  LOP3.LUT R6, R17, 0x1f, RZ, 0xc0, !PT ;  /* 0x0000001f11067812 */ /* 0x000fe200078ec0ff */
[----:B------:R-:W-:Y:S01]  /*00d0*/  BSSY.RECONVERGENT B0, `(.L_x_0) ;  /* 0x00000ac000007945 */ /* 0x000fe20003800200 */
[----:B------:R-:W1:Y:S04]  /*00e0*/  LDCU.64 UR6, c[0x0][0x358] ;  /* 0x00006b00ff0677ac */ /* 0x000e680008000a00 */
[----:B------:R-:W2:Y:S01]  /*00f0*/  S2UR UR5, SR_CTAID.Y ;  /* 0x00000000000579c3 */ /* 0x000ea20000002600 */
[----:B------:R-:W3:Y:S07]  /*0100*/  LDCU.64 UR10, c[0x0][0x380] ;  /* 0x00007000ff0a77ac */ /* 0x000eee0008000a00 */
[----:B------:R-:W4:Y:S01]  /*0110*/  LDC R13, c[0x0][0x3bc] ;  /* 0x0000ef00ff0d7b82 */ /* 0x000f220000000800 */
[----:B0-----:R-:W-:Y:S01]  /*0120*/  UIMAD UR4, UR8, UR4, URZ ;  /* 0x00000004080472a4 */ /* 0x001fe2000f8e02ff */
[----:B--2---:R-:W-:-:S05]  /*0130*/  IMAD R0, R5, UR5, RZ ;  /* 0x0000000505007c24 */ /* 0x004fca000f8e02ff */
[----:B------:R-:W-:-:S05]  /*0140*/  IMAD R3, R5, UR4, R0 ;  /* 0x0000000405037c24 */ /* 0x000fca000f8e0200 */
[----:B------:R-:W0:Y:S01]  /*0150*/  LDCU.64 UR4, c[0x0][0x380] ;  /* 0x00007000ff0477ac */ /* 0x000e220008000a00 */
[-C--:B----4-:R-:W-:Y:S01]  /*0160*/  ISETP.GE.AND P0, PT, R6, R13.reuse, PT ;  /* 0x0000000d0600720c */ /* 0x090fe20003f06270 */
[-C--:B------:R-:W-:Y:S02]  /*0170*/  IMAD R9, R16, R13.reuse, RZ ;  /* 0x0000000d10097224 */ /* 0x080fe400078e02ff */
[----:B------:R-:W-:-:S05]  /*0180*/  IMAD R2, R3, R13, RZ ;  /* 0x0000000d03027224 */ /* 0x000fca00078e02ff */
[----:B------:R-:W-:Y:S02]  /*0190*/  IADD3 R7, P1, PT, R2, R9, RZ ;  /* 0x0000000902077210 */ /* 0x000fe40007f3e0ff */
[----:B------:R-:W-:-:S04]  /*01a0*/  SHF.R.S32.HI R0, RZ, 0x1f, R2 ;  /* 0x0000001fff007819 */ /* 0x000fc80000011402 */
[----:B------:R-:W-:Y:S01]  /*01b0*/  LEA.HI.X.SX32 R12, R9, R0, 0x1, P1 ;  /* 0x00000000090c7211 */ /* 0x000fe200008f0eff */
[----:B01-3--:R-:W-:Y:S06]  /*01c0*/  @P0 BRA `(.L_x_1) ;  /* 0x0000000800700947 */ /* 0x00bfec0003800000 */
[-C--:B------:R-:W-:Y:S01]  /*01d0*/  LOP3.LUT R8, RZ, R6.reuse, RZ, 0x33, !PT ;  /* 0x00000006ff087212 */ /* 0x080fe200078e33ff */
[----:B------:R-:W-:Y:S01]  /*01e0*/  BSSY.RECONVERGENT B1, `(.L_x_2) ;  /* 0x000001a000017945 */ /* 0x000fe20003800200 */
[----:B------:R-:W-:Y:S02]  /*01f0*/  MOV R18, R6 ;  /* 0x0000000600127202 */ /* 0x000fe40000000f00 */
[----:B------:R-:W-:-:S04]  /*0200*/  IADD3 R8, PT, PT, R8, R13, RZ ;  /* 0x0000000d08087210 */ /* 0x000fc80007ffe0ff */
[C---:B------:R-:W-:Y:S02]  /*0210*/  LOP3.LUT R9, R8.reuse, 0x60, RZ, 0xc0, !PT ;  /* 0x0000006008097812 */ /* 0x040fe400078ec0ff */
[----:B------:R-:W-:Y:S02]  /*0220*/  ISETP.GE.U32.AND P1, PT, R8, 0x60, PT ;  /* 0x000000600800780c */ /* 0x000fe40003f26070 */
[----:B------:R-:W-:-:S13]  /*0230*/  ISETP.NE.AND P0, PT, R9, 0x60, PT ;  /* 0x000000600900780c */ /* 0x000fda0003f05270 */
[----:B------:R-:W-:Y:S05]  /*0240*/  @!P0 BRA `(.L_x_3) ;  /* 0x00000000004c8947 */ /* 0x000fea0003800000 */
[----:B------:R-:W0:Y:S01]  /*0250*/  S2R R10, SR_CgaCtaId ;  /* 0x00000000000a7919 */ /* 0x000e220000008800 */
[----:B------:R-:W-:Y:S01]  /*0260*/  MOV R9, 0x400 ;  /* 0x0000040000097802 */ /* 0x000fe20000000f00 */
[----:B------:R-:W-:Y:S01]  /*0270*/  HFMA2 R11, -RZ, RZ, 0, 0 ;  /* 0x00000000ff0b7431 */ /* 0x000fe200000001ff */
[----:B------:R-:W-:Y:S02]  /*0280*/  LEA.HI R8, R8, 0x1, RZ, 0x1b ;  /* 0x0000000108087811 */ /* 0x000fe400078fd8ff */
[----:B------:R-:W-:Y:S02]  /*0290*/  MOV R18, R6 ;  /* 0x0000000600127202 */ /* 0x000fe40000000f00 */
[----:B0-----:R-:W-:Y:S02]  /*02a0*/  LEA R15, R10, R9, 0x18 ;  /* 0x000000090a0f7211 */ /* 0x001fe400078ec0ff */
[----:B------:R-:W-:-:S07]  /*02b0*/  LOP3.LUT R10, R8, 0x3, RZ, 0xc0, !PT ;  /* 0x00000003080a7812 */ /* 0x000fce00078ec0ff */
.L_x_4:
[----:B0-----:R-:W-:-:S04]  /*02c0*/  IADD3 R9, P0, PT, R18, R7, RZ ;  /* 0x0000000712097210 */ /* 0x001fc80007f1e0ff */
[----:B------:R-:W-:Y:S02]  /*02d0*/  IADD3.X R14, PT, PT, RZ, R12, RZ, P0, !PT ;  /* 0x0000000cff0e7210 */ /* 0x000fe400007fe4ff */
[----:B------:R-:W-:-:S04]  /*02e0*/  LEA R8, P0, R9, UR10, 0x1 ;  /* 0x0000000a09087c11 */ /* 0x000fc8000f8008ff */
[----:B------:R-:W-:-:S06]  /*02f0*/  LEA.HI.X R9, R9, UR11, R14, 0x1, P0 ;  /* 0x0000000b09097c11 */ /* 0x000fcc00080f0c0e */
[----:B------:R-:W2:Y:S01]  /*0300*/  LDG.E.U16.CONSTANT R9, desc[UR6][R8.64] ;  /* 0x0000000608097981 */ /* 0x000ea2000c1e9500 */
[----:B------:R-:W-:Y:S01]  /*0310*/  IMAD R14, R4, R13, R18 ;  /* 0x0000000d040e7224 */ /* 0x000fe200078e0212 */
[----:B------:R-:W-:Y:S02]  /*0320*/  IADD3 R11, PT, PT, R11, 0x1, RZ ;  /* 0x000000010b0b7810 */ /* 0x000fe40007ffe0ff */
[----:B------:R-:W-:Y:S01]  /*0330*/  IADD3 R18, PT, PT, R18, 0x20, RZ ;  /* 0x0000002012127810 */ /* 0x000fe20007ffe0ff */
[----:B------:R-:W-:Y:S01]  /*0340*/  IMAD R14, R14, 0x2, R15 ;  /* 0x000000020e0e7824 */ /* 0x000fe200078e020f */
[----:B------:R-:W-:-:S04]  /*0350*/  ISETP.NE.AND P0, PT, R11, R10, PT ;  /* 0x0000000a0b00720c */ /* 0x000fc80003f05270 */
[----:B--2---:R0:W-:Y:S09]  /*0360*/  STS.U16 [R14], R9 ;  /* 0x000000090e007388 */ /* 0x0041f20000000400 */
[----:B------:R-:W-:Y:S05]  /*0370*/  @P0 BRA `(.L_x_4) ;  /* 0xfffffffc00d00947 */ /* 0x000fea000383ffff */
.L_x_3:
[----:B------:R-:W-:Y:S05]  /*0380*/  BSYNC.RECONVERGENT B1 ;  /* 0x0000000000017941 */ /* 0x000fea0003800200 */
.L_x_2:
[----:B------:R-:W-:Y:S05]  /*0390*/  @!P1 BRA `(.L_x_1) ;  /* 0x0000000400fc9947 */ /* 0x000fea0003800000 */
[----:B0-----:R-:W0:Y:S01]  /*03a0*/  S2R R9, SR_CgaCtaId ;  /* 0x0000000000097919 */ /* 0x001e220000008800 */
[----:B------:R-:W-:Y:S01]  /*03b0*/  IADD3 R8, PT, PT, -R18, R13, RZ ;  /* 0x0000000d12087210 */ /* 0x000fe20007ffe1ff */
[----:B------:R-:W-:Y:S01]  /*03c0*/  BSSY.RECONVERGENT B1, `(.L_x_5) ;  /* 0x0000046000017945 */ /* 0x000fe20003800200 */
[----:B------:R-:W-:Y:S02]  /*03d0*/  MOV R14, 0x400 ;  /* 0x00000400000e7802 */ /* 0x000fe40000000f00 */
[----:B------:R-:W-:Y:S02]  /*03e0*/  ISETP.GT.AND P1, PT, R8, 0x180, PT ;  /* 0x000001800800780c */ /* 0x000fe40003f24270 */
[----:B------:R-:W-:Y:S02]  /*03f0*/  PLOP3.LUT P0, PT, PT, PT, PT, 0x80, 0x8 ;  /* 0x000000000008781c */ /* 0x000fe40003f0f070 */
[----:B0-----:R-:W-:-:S09]  /*0400*/  LEA R14, R9, R14, 0x18 ;  /* 0x0000000e090e7211 */ /* 0x001fd200078ec0ff */
[----:B------:R-:W-:Y:S05]  /*0410*/  @!P1 BRA `(.L_x_6) ;  /* 0x0000000400009947 */ /* 0x000fea0003800000 */
[----:B------:R-:W-:Y:S02]  /*0420*/  PLOP3.LUT P0, PT, PT, PT, PT, 0x8, 0x80 ;  /* 0x000000000080781c */ /* 0x000fe40003f0e170 */
[----:B------:R-:W-:-:S11]  /*0430*/  IADD3 R15, PT, PT, R13, -0x180, RZ ;  /* 0xfffffe800d0f7810 */ /* 0x000fd60007ffe0ff */
.L_x_7:
[C---:B0-----:R-:W-:Y:S02]  /*0440*/  IADD3 R9, P1, PT, R18.reuse, R7, RZ ;  /* 0x0000000712097210 */ /* 0x041fe40007f3e0ff */
[----:B------:R-:W-:Y:S02]  /*0450*/  IADD3 R24, PT, PT, R18, 0x80, RZ ;  /* 0x0000008012187810 */ /* 0x000fe40007ffe0ff */
[----:B------:R-:W-:Y:S02]  /*0460*/  IADD3.X R10, PT, PT, RZ, R12, RZ, P1, !PT ;  /* 0x0000000cff0a7210 */ /* 0x000fe40000ffe4ff */
[----:B------:R-:W-:-:S04]  /*0470*/  LEA R8, P1, R9, UR4, 0x1 ;  /* 0x0000000409087c11 */ /* 0x000fc8000f8208ff */
[----:B------:R-:W-:Y:S02]  /*0480*/  LEA.HI.X R9, R9, UR5, R10, 0x1, P1 ;  /* 0x0000000509097c11 */ /* 0x000fe400088f0c0a */
[----:B------:R-:W-:-:S03]  /*0490*/  IADD3 R11, P1, PT, R24, R7, RZ ;  /* 0x00000007180b7210 */ /* 0x000fc60007f3e0ff */
[----:B------:R-:W2:Y:S01]  /*04a0*/  LDG.E.U16.CONSTANT R29, desc[UR6][R8.64+0x40] ;  /* 0x00004006081d7981 */ /* 0x000ea2000c1e9500 */
[----:B------:R-:W-:Y:S02]  /*04b0*/  IADD3.X R20, PT, PT, RZ, R12, RZ, P1, !PT ;  /* 0x0000000cff147210 */ /* 0x000fe40000ffe4ff */
[C---:B------:R-:W-:Y:S01]  /*04c0*/  LEA R10, P1, R11.reuse, UR4, 0x1 ;  /* 0x000000040b0a7c11 */ /* 0x040fe2000f8208ff */
[----:B------:R-:W3:Y:S03]  /*04d0*/  LDG.E.U16.CONSTANT R27, desc[UR6][R8.64+0x80] ;  /* 0x00008006081b7981 */ /* 0x000ee6000c1e9500 */
[----:B------:R-:W-:Y:S01]  /*04e0*/  LEA.HI.X R11, R11, UR5, R20, 0x1, P1 ;  /* 0x000000050b0b7c11 */ /* 0x000fe200088f0c14 */
[----:B------:R-:W4:Y:S04]  /*04f0*/  LDG.E.U16.CONSTANT R28, desc[UR6][R8.64] ;  /* 0x00000006081c7981 */ /* 0x000f28000c1e9500 */
[----:B------:R-:W5:Y:S04]  /*0500*/  LDG.E.U16.CONSTANT R25, desc[UR6][R8.64+0xc0] ;  /* 0x0000c00608197981 */ /* 0x000f68000c1e9500 */
[----:B------:R-:W5:Y:S04]  /*0510*/  LDG.E.U16.CONSTANT R21, desc[UR6][R10.64+0x40] ;  /* 0x000040060a157981 */ /* 0x000f68000c1e9500 */
[----:B------:R-:W5:Y:S04]  /*0520*/  LDG.E.U16.CONSTANT R23, desc[UR6][R10.64] ;  /* 0x000000060a177981 */ /* 0x000f68000c1e9500 */
[----:B------:R-:W5:Y:S04]  /*0530*/  LDG.E.U16.CONSTANT R19, desc[UR6][R10.64+0x80] ;  /* 0x000080060a137981 */ /* 0x000f68000c1e9500 */
[----:B------:R0:W5:Y:S01]  /*0540*/  LDG.E.U16.CONSTANT R22, desc[UR6][R10.64+0xc0] ;  /* 0x0000c0060a167981 */ /* 0x000162000c1e9500 */
[----:B------:R-:W-:-:S05]  /*0550*/  IMAD R20, R4, R13, R18 ;  /* 0x0000000d04147224 */ /* 0x000fca00078e0212 */
[----:B0-----:R-:W-:Y:S01]  /*0560*/  LEA R10, R20, R14, 0x1 ;  /* 0x0000000e140a7211 */ /* 0x001fe200078e08ff */
[----:B------:R-:W-:Y:S02]  /*0570*/  VIADD R20, R18, 0x100 ;  /* 0x0000010012147836 */ /* 0x000fe40000000000 */
[----:B------:R-:W-:-:S03]  /*0580*/  IMAD R11, R4, R13, R24 ;  /* 0x0000000d040b7224 */ /* 0x000fc600078e0218 */
[----:B------:R-:W-:-:S04]  /*0590*/  IADD3 R9, P1, PT, R20, R7, RZ ;  /* 0x0000000714097210 */ /* 0x000fc80007f3e0ff */
[----:B------:R-:W-:Y:S02]  /*05a0*/  IADD3.X R26, PT, PT, RZ, R12, RZ, P1, !PT ;  /* 0x0000000cff1a7210 */ /* 0x000fe40000ffe4ff */
[----:B------:R-:W-:-:S04]  /*05b0*/  LEA R8, P1, R9, UR4, 0x1 ;  /* 0x0000000409087c11 */ /* 0x000fc8000f8208ff */
[----:B------:R-:W-:-:S05]  /*05c0*/  LEA.HI.X R9, R9, UR5, R26, 0x1, P1 ;  /* 0x0000000509097c11 */ /* 0x000fca00088f0c1a */
[----:B------:R-:W5:Y:S04]  /*05d0*/  LDG.E.U16.CONSTANT R24, desc[UR6][R8.64] ;  /* 0x0000000608187981 */ /* 0x000f68000c1e9500 */
[----:B------:R-:W5:Y:S04]  /*05e0*/  LDG.E.U16.CONSTANT R26, desc[UR6][R8.64+0x40] ;  /* 0x00004006081a7981 */ /* 0x000f68000c1e9500 */
[----:B--2---:R0:W-:Y:S04]  /*05f0*/  STS.U16 [R10+0x40], R29 ;  /* 0x0000401d0a007388 */ /* 0x0041e80000000400 */
[----:B---3--:R1:W-:Y:S01]  /*0600*/  STS.U16 [R10+0x80], R27 ;  /* 0x0000801b0a007388 */ /* 0x0083e20000000400 */
[----:B0-----:R-:W-:-:S02]  /*0610*/  IADD3 R29, PT, PT, R18, 0x180, RZ ;  /* 0x00000180121d7810 */ /* 0x001fc40007ffe0ff */
[----:B-1----:R-:W-:Y:S02]  /*0620*/  LEA R27, R11, R14, 0x1 ;  /* 0x0000000e0b1b7211 */ /* 0x002fe400078e08ff */
[----:B------:R-:W-:Y:S01]  /*0630*/  IADD3 R11, P1, PT, R29, R7, RZ ;  /* 0x000000071d0b7210 */ /* 0x000fe20007f3e0ff */
[----:B----4-:R0:W-:Y:S04]  /*0640*/  STS.U16 [R10], R28 ;  /* 0x0000001c0a007388 */ /* 0x0101e80000000400 */
[----:B-----5:R1:W-:Y:S04]  /*0650*/  STS.U16 [R10+0xc0], R25 ;  /* 0x0000c0190a007388 */ /* 0x0203e80000000400 */
[----:B------:R2:W-:Y:S04]  /*0660*/  STS.U16 [R27+0x40], R21 ;  /* 0x000040151b007388 */ /* 0x0005e80000000400 */
[----:B0-----:R-:W3:Y:S04]  /*0670*/  LDG.E.U16.CONSTANT R28, desc[UR6][R8.64+0xc0] ;  /* 0x0000c006081c7981 */ /* 0x001ee8000c1e9500 */
[----:B-1----:R-:W4:Y:S01]  /*0680*/  LDG.E.U16.CONSTANT R25, desc[UR6][R8.64+0x80] ;  /* 0x0000800608197981 */ /* 0x002f22000c1e9500 */
[----:B--2---:R-:W-:-:S02]  /*0690*/  IADD3.X R21, PT, PT, RZ, R12, RZ, P1, !PT ;  /* 0x0000000cff157210 */ /* 0x004fc40000ffe4ff */
[----:B------:R-:W-:-:S04]  /*06a0*/  LEA R10, P1, R11, UR4, 0x1 ;  /* 0x000000040b0a7c11 */ /* 0x000fc8000f8208ff */
[----:B------:R-:W-:Y:S01]  /*06b0*/  LEA.HI.X R11, R11, UR5, R21, 0x1, P1 ;  /* 0x000000050b0b7c11 */ /* 0x000fe200088f0c15 */
[----:B------:R-:W-:Y:S04]  /*06c0*/  STS.U16 [R27], R23 ;  /* 0x000000171b007388 */ /* 0x000fe80000000400 */
[----:B------:R-:W-:Y:S04]  /*06d0*/  STS.U16 [R27+0x80], R19 ;  /* 0x000080131b007388 */ /* 0x000fe80000000400 */
[----:B------:R0:W-:Y:S04]  /*06e0*/  STS.U16 [R27+0xc0], R22 ;  /* 0x0000c0161b007388 */ /* 0x0001e80000000400 */
[----:B------:R-:W2:Y:S04]  /*06f0*/  LDG.E.U16.CONSTANT R9, desc[UR6][R10.64+0x40] ;  /* 0x000040060a097981 */ /* 0x000ea8000c1e9500 */
[----:B------:R-:W5:Y:S04]  /*0700*/  LDG.E.U16.CONSTANT R8, desc[UR6][R10.64+0x80] ;  /* 0x000080060a087981 */ /* 0x000f68000c1e9500 */
[----:B0-----:R-:W5:Y:S04]  /*0710*/  LDG.E.U16.CONSTANT R27, desc[UR6][R10.64] ;  /* 0x000000060a1b7981 */ /* 0x001f68000c1e9500 */
[----:B------:R-:W5:Y:S01]  /*0720*/  LDG.E.U16.CONSTANT R19, desc[UR6][R10.64+0xc0] ;  /* 0x0000c0060a137981 */ /* 0x000f62000c1e9500 */
[----:B------:R-:W-:-:S02]  /*0730*/  IMAD R23, R4, R13, R20 ;  /* 0x0000000d04177224 */ /* 0x000fc400078e0214 */
[----:B------:R-:W-:-:S03]  /*0740*/  IMAD R29, R4, R13, R29 ;  /* 0x0000000d041d7224 */ /* 0x000fc600078e021d */
[-C--:B------:R-:W-:Y:S02]  /*0750*/  LEA R23, R23, R14.reuse, 0x1 ;  /* 0x0000000e17177211 */ /* 0x080fe400078e08ff */
[----:B------:R-:W-:-:S03]  /*0760*/  LEA R20, R29, R14, 0x1 ;  /* 0x0000000e1d147211 */ /* 0x000fc600078e08ff */
[----:B------:R0:W-:Y:S01]  /*0770*/  STS.U16 [R23], R24 ;  /* 0x0000001817007388 */ /* 0x0001e20000000400 */
[----:B------:R-:W-:-:S03]  /*0780*/  IADD3 R18, PT, PT, R18, 0x200, RZ ;  /* 0x0000020012127810 */ /* 0x000fc60007ffe0ff */
[----:B------:R0:W-:Y:S01]  /*0790*/  STS.U16 [R23+0x40], R26 ;  /* 0x0000401a17007388 */ /* 0x0001e20000000400 */
[----:B------:R-:W-:-:S03]  /*07a0*/  ISETP.GE.AND P1, PT, R18, R15, PT ;  /* 0x0000000f1200720c */ /* 0x000fc60003f26270 */
[----:B---3--:R0:W-:Y:S04]  /*07b0*/  STS.U16 [R23+0xc0], R28 ;  /* 0x0000c01c17007388 */ /* 0x0081e80000000400 */
[----:B----4-:R0:W-:Y:S04]  /*07c0*/  STS.U16 [R23+0x80], R25 ;  /* 0x0000801917007388 */ /* 0x0101e80000000400 */
[----:B--2---:R0:W-:Y:S04]  /*07d0*/  STS.U16 [R20+0x40], R9 ;  /* 0x0000400914007388 */ /* 0x0041e80000000400 */
[----:B-----5:R0:W-:Y:S04]  /*07e0*/  STS.U16 [R20+0x80], R8 ;  /* 0x0000800814007388 */ /* 0x0201e80000000400 */
[----:B------:R0:W-:Y:S04]  /*07f0*/  STS.U16 [R20], R27 ;  /* 0x0000001b14007388 */ /* 0x0001e80000000400 */
[----:B------:R0:W-:Y:S01]  /*0800*/  STS.U16 [R20+0xc0], R19 ;  /* 0x0000c01314007388 */ /* 0x0001e20000000400 */
[----:B------:R-:W-:Y:S05]  /*0810*/  @!P1 BRA `(.L_x_7) ;  /* 0xfffffffc00089947 */ /* 0x000fea000383ffff */
.L_x_6:
[----:B------:R-:W-:Y:S05]  /*0820*/  BSYNC.RECONVERGENT B1 ;  /* 0x0000000000017941 */ /* 0x000fea0003800200 */
.L_x_5:
[----:B0-----:R-:W-:Y:S01]  /*0830*/  IADD3 R8, PT, PT, -R18, R13, RZ ;  /* 0x0000000d12087210 */ /* 0x001fe20007ffe1ff */
[----:B------:R-:W-:Y:S03]  /*0840*/  BSSY.RECONVERGENT B1, `(.L_x_8) ;  /* 0x0000023000017945 */ /* 0x000fe60003800200 */
[----:B------:R-:W-:-:S13]  /*0850*/  ISETP.GT.AND P1, PT, R8, 0x80, PT ;  /* 0x000000800800780c */ /* 0x000fda0003f24270 */
[----:B------:R-:W-:Y:S05]  /*0860*/  @!P1 BRA `(.L_x_9) ;  /* 0x0000000000809947 */ /* 0x000fea0003800000 */
[----:B------:R-:W0:Y:S01]  /*0870*/  LDCU.64 UR12, c[0x0][0x380] ;  /* 0x00007000ff0c77ac */ /* 0x000e220008000a00 */
[C---:B------:R-:W-:Y:S01]  /*0880*/  IADD3 R9, P0, PT, R18.reuse, R7, RZ ;  /* 0x0000000712097210 */ /* 0x040fe20007f1e0ff */
[----:B------:R-:W-:-:S03]  /*0890*/  VIADD R22, R18, 0x80 ;  /* 0x0000008012167836 */ /* 0x000fc60000000000 */
[----:B------:R-:W-:Y:S02]  /*08a0*/  IADD3.X R10, PT, PT, RZ, R12, RZ, P0, !PT ;  /* 0x0000000cff0a7210 */ /* 0x000fe400007fe4ff */
[----:B------:R-:W-:-:S04]  /*08b0*/  IADD3 R11, P1, PT, R22, R7, RZ ;  /* 0x00000007160b7210 */ /* 0x000fc80007f3e0ff */
[----:B------:R-:W-:Y:S02]  /*08c0*/  IADD3.X R20, PT, PT, RZ, R12, RZ, P1, !PT ;  /* 0x0000000cff147210 */ /* 0x000fe40000ffe4ff */
[----:B0-----:R-:W-:-:S04]  /*08d0*/  LEA R8, P0, R9, UR12, 0x1 ;  /* 0x0000000c09087c11 */ /* 0x001fc8000f8008ff */
[----:B------:R-:W-:Y:S02]  /*08e0*/  LEA.HI.X R9, R9, UR13, R10, 0x1, P0 ;  /* 0x0000000d09097c11 */ /* 0x000fe400080f0c0a */
[----:B------:R-:W-:-:S03]  /*08f0*/  LEA R10, P0, R11, UR12, 0x1 ;  /* 0x0000000c0b0a7c11 */ /* 0x000fc6000f8008ff */
[----:B------:R-:W2:Y:S01]  /*0900*/  LDG.E.U16.CONSTANT R15, desc[UR6][R8.64] ;  /* 0x00000006080f7981 */ /* 0x000ea2000c1e9500 */
[----:B------:R-:W-:-:S03]  /*0910*/  LEA.HI.X R11, R11, UR13, R20, 0x1, P0 ;  /* 0x0000000d0b0b7c11 */ /* 0x000fc600080f0c14 */
[----:B------:R-:W3:Y:S04]  /*0920*/  LDG.E.U16.CONSTANT R20, desc[UR6][R8.64+0x40] ;  /* 0x0000400608147981 */ /* 0x000ee8000c1e9500 */
[----:B------:R-:W4:Y:S04]  /*0930*/  LDG.E.U16.CONSTANT R19, desc[UR6][R8.64+0x80] ;  /* 0x0000800608137981 */ /* 0x000f28000c1e9500 */
[----:B------:R-:W5:Y:S04]  /*0940*/  LDG.E.U16.CONSTANT R23, desc[UR6][R8.64+0xc0] ;  /* 0x0000c00608177981 */ /* 0x000f68000c1e9500 */
[----:B------:R-:W5:Y:S04]  /*0950*/  LDG.E.U16.CONSTANT R24, desc[UR6][R10.64] ;  /* 0x000000060a187981 */ /* 0x000f68000c1e9500 */
[----:B------:R-:W5:Y:S04]  /*0960*/  LDG.E.U16.CONSTANT R26, desc[UR6][R10.64+0x40] ;  /* 0x000040060a1a7981 */ /* 0x000f68000c1e9500 */
[----:B------:R-:W5:Y:S04]  /*0970*/  LDG.E.U16.CONSTANT R28, desc[UR6][R10.64+0x80] ;  /* 0x000080060a1c7981 */ /* 0x000f68000c1e9500 */
[----:B------:R-:W5:Y:S01]  /*0980*/  LDG.E.U16.CONSTANT R27, desc[UR6][R10.64+0xc0] ;  /* 0x0000c0060a1b7981 */ /* 0x000f62000c1e9500 */
[----:B------:R-:W-:-:S02]  /*0990*/  IMAD R21, R4, R13, R18 ;  /* 0x0000000d04157224 */ /* 0x000fc400078e0212 */
[----:B------:R-:W-:-:S03]  /*09a0*/  IMAD R25, R4, R13, R22 ;  /* 0x0000000d04197224 */ /* 0x000fc600078e0216 */
[-C--:B------:R-:W-:Y:S02]  /*09b0*/  LEA R22, R21, R14.reuse, 0x1 ;  /* 0x0000000e15167211 */ /* 0x080fe400078e08ff */
[----:B------:R-:W-:Y:S02]  /*09c0*/  LEA R25, R25, R14, 0x1 ;  /* 0x0000000e19197211 */ /* 0x000fe400078e08ff */
[----:B------:R-:W-:Y:S02]  /*09d0*/  PLOP3.LUT P0, PT, PT, PT, PT, 0x8, 0x80 ;  /* 0x000000000080781c */ /* 0x000fe40003f0e170 */
[----:B------:R-:W-:Y:S01]  /*09e0*/  IADD3 R18, PT, PT, R18, 0x100, RZ ;  /* 0x0000010012127810 */ /* 0x000fe20007ffe0ff */
[----:B--2---:R0:W-:Y:S04]  /*09f0*/  STS.U16 [R22], R15 ;  /* 0x0000000f16007388 */ /* 0x0041e80000000400 */
[----:B---3--:R0:W-:Y:S04]  /*0a00*/  STS.U16 [R22+0x40], R20 ;  /* 0x0000401416007388 */ /* 0x0081e80000000400 */
[----:B----4-:R0:W-:Y:S04]  /*0a10*/  STS.U16 [R22+0x80], R19 ;  /* 0x0000801316007388 */ /* 0x0101e80000000400 */
[----:B-----5:R0:W-:Y:S04]  /*0a20*/  STS.U16 [R22+0xc0], R23 ;  /* 0x0000c01716007388 */ /* 0x0201e80000000400 */
[----:B------:R0:W-:Y:S04]  /*0a30*/  STS.U16 [R25], R24 ;  /* 0x0000001819007388 */ /* 0x0001e80000000400 */
[----:B------:R0:W-:Y:S04]  /*0a40*/  STS.U16 [R25+0x40], R26 ;  /* 0x0000401a19007388 */ /* 0x0001e80000000400 */
[----:B------:R0:W-:Y:S04]  /*0a50*/  STS.U16 [R25+0x80], R28 ;  /* 0x0000801c19007388 */ /* 0x0001e80000000400 */
[----:B------:R0:W-:Y:S02]  /*0a60*/  STS.U16 [R25+0xc0], R27 ;  /* 0x0000c01b19007388 */ /* 0x0001e40000000400 */
.L_x_9:
[----:B------:R-:W-:Y:S05]  /*0a70*/  BSYNC.RECONVERGENT B1 ;  /* 0x0000000000017941 */ /* 0x000fea0003800200 */
.L_x_8:
[----:B------:R-:W-:-:S13]  /*0a80*/  ISETP.LT.OR P0, PT, R18, R13, P0 ;  /* 0x0000000d1200720c */ /* 0x000fda0000701670 */
[----:B------:R-:W-:Y:S05]  /*0a90*/  @!P0 BRA `(.L_x_1) ;  /* 0x00000000003c8947 */ /* 0x000fea0003800000 */
[----:B------:R-:W1:Y:S01]  /*0aa0*/  LDCU.64 UR12, c[0x0][0x380] ;  /* 0x00007000ff0c77ac */ /* 0x000e620008000a00 */
[----:B------:R-:W-:-:S04]  /*0ab0*/  IADD3 R7, P0, PT, R18, R7, RZ ;  /* 0x0000000712077210 */ /* 0x000fc80007f1e0ff */
[----:B------:R-:W-:Y:S02]  /*0ac0*/  IADD3.X R12, PT, PT, RZ, R12, RZ, P0, !PT ;  /* 0x0000000cff0c7210 */ /* 0x000fe400007fe4ff */
[----:B-1----:R-:W-:-:S04]  /*0ad0*/  LEA R8, P0, R7, UR12, 0x1 ;  /* 0x0000000c07087c11 */ /* 0x002fc8000f8008ff */
[----:B------:R-:W-:-:S05]  /*0ae0*/  LEA.HI.X R9, R7, UR13, R12, 0x1, P0 ;  /* 0x0000000d07097c11 */ /* 0x000fca00080f0c0c */
[----:B------:R-:W2:Y:S04]  /*0af0*/  LDG.E.U16.CONSTANT R10, desc[UR6][R8.64] ;  /* 0x00000006080a7981 */ /* 0x000ea8000c1e9500 */
[----:B------:R-:W3:Y:S04]  /*0b00*/  LDG.E.U16.CONSTANT R12, desc[UR6][R8.64+0x40] ;  /* 0x00004006080c7981 */ /* 0x000ee8000c1e9500 */
[----:B0-----:R-:W4:Y:S04]  /*0b10*/  LDG.E.U16.CONSTANT R20, desc[UR6][R8.64+0x80] ;  /* 0x0000800608147981 */ /* 0x001f28000c1e9500 */
[----:B------:R-:W5:Y:S01]  /*0b20*/  LDG.E.U16.CONSTANT R22, desc[UR6][R8.64+0xc0] ;  /* 0x0000c00608167981 */ /* 0x000f62000c1e9500 */
[----:B------:R-:W-:-:S05]  /*0b30*/  IMAD R7, R4, R13, R18 ;  /* 0x0000000d04077224 */ /* 0x000fca00078e0212 */
[----:B------:R-:W-:-:S05]  /*0b40*/  LEA R7, R7, R14, 0x1 ;  /* 0x0000000e07077211 */ /* 0x000fca00078e08ff */
[----:B--2---:R1:W-:Y:S04]  /*0b50*/  STS.U16 [R7], R10 ;  /* 0x0000000a07007388 */ /* 0x0043e80000000400 */
[----:B---3--:R1:W-:Y:S04]  /*0b60*/  STS.U16 [R7+0x40], R12 ;  /* 0x0000400c07007388 */ /* 0x0083e80000000400 */
[----:B----4-:R1:W-:Y:S04]  /*0b70*/  STS.U16 [R7+0x80], R20 ;  /* 0x0000801407007388 */ /* 0x0103e80000000400 */
[----:B-----5:R1:W-:Y:S02]  /*0b80*/  STS.U16 [R7+0xc0], R22 ;  /* 0x0000c01607007388 */ /* 0x0203e40000000400 */
.L_x_1:
[----:B------:R-:W-:Y:S05]  /*0b90*/  BSYNC.RECONVERGENT B0 ;  /* 0x0000000000007941 */ /* 0x000fea0003800200 */
.L_x_0:
[----:B0-----:R-:W0:Y:S01]  /*0ba0*/  S2R R9, SR_CgaCtaId ;  /* 0x0000000000097919 */ /* 0x001e220000008800 */
[----:B------:R-:W-:Y:S01]  /*0bb0*/  SHF.R.S32.HI R8, RZ, 0x1f, R13 ;  /* 0x0000001fff087819 */ /* 0x000fe2000001140d */
[----:B------:R-:W-:Y:S01]  /*0bc0*/  BSSY.RECONVERGENT B0, `(.L_x_10) ;  /* 0x000013f000007945 */ /* 0x000fe20003800200 */
[----:B------:R-:W-:Y:S02]  /*0bd0*/  BAR.SYNC.DEFER_BLOCKING 0x0 ;  /* 0x0000000000007b1d */ /* 0x000fe40000010000 */
[----:B------:R-:W-:-:S04]  /*0be0*/  LEA.HI R8, R8, R13, RZ, 0x5 ;  /* 0x0000000d08087211 */ /* 0x000fc800078f28ff */
[----:B-1----:R-:W-:Y:S02]  /*0bf0*/  SHF.R.S32.HI R7, RZ, 0x5, R8 ;  /* 0x00000005ff077819 */ /* 0x002fe40000011408 */
[----:B------:R-:W-:Y:S02]  /*0c00*/  MOV R8, 0x400 ;  /* 0x0000040000087802 */ /* 0x000fe40000000f00 */
[----:B------:R-:W-:Y:S02]  /*0c10*/  ISETP.GE.AND P0, PT, R4, R7, PT ;  /* 0x000000070400720c */ /* 0x000fe40003f06270 */
[----:B0-----:R-:W-:-:S04]  /*0c20*/  LEA R7, R9, R8, 0x18 ;  /* 0x0000000809077211 */ /* 0x001fc800078ec0ff */
[----:B------:R-:W-:-:S07]  /*0c30*/  LEA R8, R13, R7, 0x3 ;  /* 0x000000070d087211 */ /* 0x000fce00078e18ff */
[----:B------:R-:W-:Y:S05]  /*0c40*/  @P0 BRA `(.L_x_11) ;  /* 0x0000001000d80947 */ /* 0x000fea0003800000 */
[----:B------:R-:W-:-:S04]  /*0c50*/  LOP3.LUT R10, R17, 0x3e0, RZ, 0xc0, !PT ;  /* 0x000003e0110a7812 */ /* 0x000fc800078ec0ff */
[----:B------:R-:W-:-:S04]  /*0c60*/  LOP3.LUT R9, R10, 0x1f, R17, 0xf8, !PT ;  /* 0x0000001f0a097812 */ /* 0x000fc800078ef811 */
[----:B------:R-:W-:-:S13]  /*0c70*/  ISETP.GE.AND P0, PT, R9, R13, PT ;  /* 0x0000000d0900720c */ /* 0x000fda0003f06270 */
[----:B------:R-:W-:Y:S05]  /*0c80*/  @P0 BRA `(.L_x_11) ;  /* 0x0000001000c80947 */ /* 0x000fea0003800000 */
[----:B------:R-:W-:Y:S01]  /*0c90*/  ISETP.GE.AND P0, PT, R5, 0x1, PT ;  /* 0x000000010500780c */ /* 0x000fe20003f06270 */
[----:B------:R-:W-:-:S12]  /*0ca0*/  IMAD.MOV.U32 R18, RZ, RZ, RZ ;  /* 0x000000ffff127224 */ /* 0x000fd800078e00ff */
[----:B------:R-:W-:Y:S05]  /*0cb0*/  @!P0 BRA `(.L_x_12) ;  /* 0x0000001000b08947 */ /* 0x000fea0003800000 */
[C---:B------:R-:W-:Y:S01]  /*0cc0*/  IADD3 R10, PT, PT, R5.reuse, 0x1f, RZ ;  /* 0x0000001f050a7810 */ /* 0x040fe20007ffe0ff */
[----:B------:R-:W-:Y:S01]  /*0cd0*/  HFMA2 R18, -RZ, RZ, 0, 0 ;  /* 0x00000000ff127431 */ /* 0x000fe200000001ff */
[----:B------:R-:W-:Y:S02]  /*0ce0*/  ISETP.GE.U32.AND P1, PT, R5, 0x1e1, PT ;  /* 0x000001e10500780c */ /* 0x000fe40003f26070 */
[----:B------:R-:W-:Y:S02]  /*0cf0*/  SHF.R.S32.HI R11, RZ, 0x1f, R10 ;  /* 0x0000001fff0b7819 */ /* 0x000fe4000001140a */
[----:B------:R-:W-:Y:S02]  /*0d00*/  IADD3 R20, PT, PT, R2, R9, RZ ;  /* 0x0000000902147210 */ /* 0x000fe40007ffe0ff */
[----:B------:R-:W-:Y:S02]  /*0d10*/  LEA.HI R11, R11, R10, RZ, 0x5 ;  /* 0x0000000a0b0b7211 */ /* 0x000fe400078f28ff */
[----:B------:R-:W-:-:S02]  /*0d20*/  MOV R23, RZ ;  /* 0x000000ff00177202 */ /* 0x000fc40000000f00 */
[----:B------:R-:W-:-:S04]  /*0d30*/  SHF.R.S32.HI R11, RZ, 0x5, R11 ;  /* 0x00000005ff0b7819 */ /* 0x000fc8000001140b */
[----:B------:R-:W-:-:S04]  /*0d40*/  VIMNMX R19, PT, PT, R11, 0x1, !PT ;  /* 0x000000010b137848 */ /* 0x000fc80007fe0100 */
[----:B------:R-:W-:-:S04]  /*0d50*/  LOP3.LUT R21, R19, 0xf, RZ, 0xc0, !PT ;  /* 0x0000000f13157812 */ /* 0x000fc800078ec0ff */
[----:B------:R-:W-:Y:S01]  /*0d60*/  ISETP.NE.AND P0, PT, R21, RZ, PT ;  /* 0x000000ff1500720c */ /* 0x000fe20003f05270 */
[----:B------:R-:W-:-:S12]  /*0d70*/  @!P1 BRA `(.L_x_13) ;  /* 0x0000000800609947 */ /* 0x000fd80003800000 */
[----:B------:R-:W-:Y:S01]  /*0d80*/  LOP3.LUT R23, R19, 0x3fffff0, RZ, 0xc0, !PT ;  /* 0x03fffff013177812 */ /* 0x000fe200078ec0ff */
[----:B------:R-:W0:Y:S01]  /*0d90*/  LDCU UR13, c[0x0][0x3b8] ;  /* 0x00007700ff0d77ac */ /* 0x000e220008000800 */
[----:B------:R-:W-:Y:S01]  /*0da0*/  MOV R18, RZ ;  /* 0x000000ff00127202 */ /* 0x000fe20000000f00 */
[----:B------:R-:W-:-:S06]  /*0db0*/  UMOV UR4, URZ ;  /* 0x000000ff00047c82 */ /* 0x000fcc0008000000 */
.L_x_14:
[----:B------:R-:W-:Y:S01]  /*0dc0*/  USHF.L.U32 UR5, UR4, 0x5, URZ ;  /* 0x0000000504057899 */ /* 0x000fe200080006ff */
[----:B0-----:R-:W-:-:S03]  /*0dd0*/  MOV R5, UR13 ;  /* 0x0000000d00057c02 */ /* 0x001fc60008000f00 */
[----:B------:R-:W-:Y:S02]  /*0de0*/  UIADD3 UR9, UPT, UPT, UR5, 0x20, URZ ;  /* 0x0000002005097890 */ /* 0x000fe4000fffe0ff */
[C---:B------:R-:W-:Y:S01]  /*0df0*/  ISETP.LE.AND P5, PT, R5.reuse, UR5, PT ;  /* 0x0000000505007c0c */ /* 0x040fe2000bfa3270 */
[----:B------:R-:W-:Y:S02]  /*0e00*/  UIADD3 UR10, UPT, UPT, UR5, 0x40, URZ ;  /* 0x00000040050a7890 */ /* 0x000fe4000fffe0ff */
[----:B------:R-:W-:Y:S01]  /*0e10*/  UIADD3 UR11, UPT, UPT, UR5, 0x60, URZ ;  /* 0x00000060050b7890 */ /* 0x000fe2000fffe0ff */
[----:B------:R-:W-:-:S03]  /*0e20*/  ISETP.LE.AND P3, PT, R5, UR9, PT ;  /* 0x0000000905007c0c */ /* 0x000fc6000bf63270 */
[C---:B------:R-:W-:Y:S02]  /*0e30*/  ISETP.LE.AND P2, PT, R5.reuse, UR10, PT ;  /* 0x0000000a05007c0c */ /* 0x040fe4000bf43270 */
[----:B------:R-:W-:-:S04]  /*0e40*/  ISETP.LE.AND P4, PT, R5, UR11, PT ;  /* 0x0000000b05007c0c */ /* 0x000fc8000bf83270 */
[----:B------:R-:W0:Y:S08]  /*0e50*/  @!P5 LDC R11, c[0x0][0x3bc] ;  /* 0x0000ef00ff0bdb82 */ /* 0x000e300000000800 */
[----:B------:R-:W1:Y:S08]  /*0e60*/  @!P5 LDC.64 R24, c[0x0][0x388] ;  /* 0x0000e200ff18db82 */ /* 0x000e700000000a00 */
[----:B------:R-:W2:Y:S08]  /*0e70*/  @!P3 LDC R22, c[0x0][0x3bc] ;  /* 0x0000ef00ff16bb82 */ /* 0x000eb00000000800 */
[----:B------:R-:W3:Y:S01]  /*0e80*/  @!P3 LDC.64 R14, c[0x0][0x388] ;  /* 0x0000e200ff0ebb82 */ /* 0x000ee20000000a00 */
[----:B0-----:R-:W-:-:S07]  /*0e90*/  @!P5 IMAD R11, R11, UR5, R20 ;  /* 0x000000050b0bdc24 */ /* 0x001fce000f8e0214 */
[----:B------:R-:W0:Y:S01]  /*0ea0*/  @!P2 LDC R27, c[0x0][0x3bc] ;  /* 0x0000ef00ff1bab82 */ /* 0x000e220000000800 */
[----:B-1----:R-:W-:-:S06]  /*0eb0*/  @!P5 IMAD.WIDE R24, R11, 0x2, R24 ;  /* 0x000000020b18d825 */ /* 0x002fcc00078e0218 */
[----:B------:R-:W4:Y:S01]  /*0ec0*/  @!P5 LDG.E.U16.CONSTANT R24, desc[UR6][R24.64] ;  /* 0x000000061818d981 */ /* 0x000f22000c1e9500 */
[----:B------:R-:W1:Y:S08]  /*0ed0*/  @!P2 LDC.64 R12, c[0x0][0x388] ;  /* 0x0000e200ff0cab82 */ /* 0x000e700000000a00 */
[----:B------:R-:W5:Y:S08]  /*0ee0*/  @!P4 LDC R29, c[0x0][0x3bc] ;  /* 0x0000ef00ff1dcb82 */ /* 0x000f700000000800 */
[----:B------:R-:W5:Y:S01]  /*0ef0*/  @!P4 LDC.64 R10, c[0x0][0x388] ;  /* 0x0000e200ff0acb82 */ /* 0x000f620000000a00 */
[----:B--2---:R-:W-:-:S04]  /*0f00*/  @!P3 IMAD R22, R22, UR9, R20 ;  /* 0x000000091616bc24 */ /* 0x004fc8000f8e0214 */
[----:B---3--:R-:W-:-:S04]  /*0f10*/  @!P3 IMAD.WIDE R14, R22, 0x2, R14 ;  /* 0x00000002160eb825 */ /* 0x008fc800078e020e */
[----:B0-----:R-:W-:Y:S02]  /*0f20*/  @!P2 IMAD R27, R27, UR10, R20 ;  /* 0x0000000a1b1bac24 */ /* 0x001fe4000f8e0214 */
[----:B------:R0:W2:Y:S02]  /*0f30*/  @!P3 LDG.E.U16.CONSTANT R14, desc[UR6][R14.64] ;  /* 0x000000060e0eb981 */ /* 0x0000a4000c1e9500 */
[----:B-1----:R-:W-:-:S04]  /*0f40*/  @!P2 IMAD.WIDE R12, R27, 0x2, R12 ;  /* 0x000000021b0ca825 */ /* 0x002fc800078e020c */
[----:B-----5:R-:W-:Y:S02]  /*0f50*/  @!P4 IMAD R27, R29, UR11, R20 ;  /* 0x0000000b1d1bcc24 */ /* 0x020fe4000f8e0214 */
[----:B------:R2:W3:Y:S02]  /*0f60*/  @!P2 LDG.E.U16.CONSTANT R12, desc[UR6][R12.64] ;  /* 0x000000060c0ca981 */ /* 0x0004e4000c1e9500 */
[----:B------:R-:W-:-:S06]  /*0f70*/  @!P4 IMAD.WIDE R26, R27, 0x2, R10 ;  /* 0x000000021b1ac825 */ /* 0x000fcc00078e020a */
[----:B------:R-:W5:Y:S01]  /*0f80*/  @!P4 LDG.E.U16.CONSTANT R26, desc[UR6][R26.64] ;  /* 0x000000061a1ac981 */ /* 0x000f62000c1e9500 */
[----:B------:R-:W-:Y:S02]  /*0f90*/  UIADD3 UR9, UPT, UPT, UR5, 0x80, URZ ;  /* 0x0000008005097890 */ /* 0x000fe4000fffe0ff */
[----:B------:R-:W-:-:S04]  /*0fa0*/  UIADD3 UR10, UPT, UPT, UR5, 0xa0, URZ ;  /* 0x000000a0050a7890 */ /* 0x000fc8000fffe0ff */
[C---:B------:R-:W-:Y:S02]  /*0fb0*/  ISETP.LE.AND P1, PT, R5.reuse, UR9, PT ;  /* 0x0000000905007c0c */ /* 0x040fe4000bf23270 */
[----:B------:R-:W-:Y:S01]  /*0fc0*/  ISETP.LE.AND P6, PT, R5, UR10, PT ;  /* 0x0000000a05007c0c */ /* 0x000fe2000bfc3270 */
[----:B------:R-:W-:-:S10]  /*0fd0*/  UIADD3 UR11, UPT, UPT, UR5, 0xc0, URZ ;  /* 0x000000c0050b7890 */ /* 0x000fd4000fffe0ff */
[----:B------:R-:W1:Y:S01]  /*0fe0*/  @!P1 LDC R22, c[0x0][0x3bc] ;  /* 0x0000ef00ff169b82 */ /* 0x000e620000000800 */
[----:B------:R-:W-:-:S07]  /*0ff0*/  UIADD3 UR12, UPT, UPT, UR5, 0xe0, URZ ;  /* 0x000000e0050c7890 */ /* 0x000fce000fffe0ff */
[----:B0-----:R-:W0:Y:S08]  /*1000*/  @!P6 LDC R15, c[0x0][0x3bc] ;  /* 0x0000ef00ff0feb82 */ /* 0x001e300000000800 */
[----:B------:R-:W0:Y:S01]  /*1010*/  @!P1 LDC.64 R10, c[0x0][0x388] ;  /* 0x0000e200ff0a9b82 */ /* 0x000e220000000a00 */
[----:B----4-:R-:W-:-:S05]  /*1020*/  @!P5 HADD2.F32 R25, -RZ, R24.H0_H0 ;  /* 0x20000018ff19d230 */ /* 0x010fca0000004100 */
[----:B------:R-:W-:Y:S02]  /*1030*/  @!P5 FADD R18, R18, R25 ;  /* 0x000000191212d221 */ /* 0x000fe40000000000 */
[----:B------:R-:W4:Y:S01]  /*1040*/  @!P6 LDC.64 R24, c[0x0][0x388] ;  /* 0x0000e200ff18eb82 */ /* 0x000f220000000a00 */
[----:B------:R-:W-:-:S13]  /*1050*/  ISETP.LE.AND P5, PT, R5, UR11, PT ;  /* 0x0000000b05007c0c */ /* 0x000fda000bfa3270 */
[----:B------:R-:W4:Y:S01]  /*1060*/  @!P5 LDC R29, c[0x0][0x3bc] ;  /* 0x0000ef00ff1ddb82 */ /* 0x000f220000000800 */
[----:B--2---:R-:W-:-:S05]  /*1070*/  @!P3 HADD2.F32 R13, -RZ, R14.H0_H0 ;  /* 0x2000000eff0db230 */ /* 0x004fca0000004100 */
[----:B------:R-:W-:Y:S01]  /*1080*/  @!P3 FADD R18, R18, R13 ;  /* 0x0000000d1212b221 */ /* 0x000fe20000000000 */
[----:B------:R-:W-:Y:S01]  /*1090*/  ISETP.LE.AND P3, PT, R5, UR12, PT ;  /* 0x0000000c05007c0c */ /* 0x000fe2000bf63270 */
[----:B---3--:R-:W-:-:S05]  /*10a0*/  @!P2 HADD2.F32 R13, -RZ, R12.H0_H0 ;  /* 0x2000000cff0da230 */ /* 0x008fca0000004100 */
[----:B------:R-:W-:Y:S01]  /*10b0*/  @!P2 FADD R18, R18, R13 ;  /* 0x0000000d1212a221 */ /* 0x000fe20000000000 */
[----:B-1----:R-:W-:Y:S02]  /*10c0*/  @!P1 IMAD R13, R22, UR9, R20 ;  /* 0x00000009160d9c24 */ /* 0x002fe4000f8e0214 */
[----:B-----5:R-:W-:Y:S02]  /*10d0*/  @!P4 HADD2.F32 R27, -RZ, R26.H0_H0 ;  /* 0x2000001aff1bc230 */ /* 0x020fe40000004100 */
[----:B0-----:R-:W-:Y:S02]  /*10e0*/  @!P1 IMAD.WIDE R10, R13, 0x2, R10 ;  /* 0x000000020d0a9825 */ /* 0x001fe400078e020a */
[----:B------:R-:W0:Y:S02]  /*10f0*/  @!P3 LDC R13, c[0x0][0x3bc] ;  /* 0x0000ef00ff0dbb82 */ /* 0x000e240000000800 */
[----:B------:R-:W-:Y:S01]  /*1100*/  @!P4 FADD R18, R18, R27 ;  /* 0x0000001b1212c221 */ /* 0x000fe20000000000 */
[----:B------:R-:W-:Y:S01]  /*1110*/  @!P6 IMAD R27, R15, UR10, R20 ;  /* 0x0000000a0f1bec24 */ /* 0x000fe2000f8e0214 */
[----:B------:R-:W-:Y:S01]  /*1120*/  UIADD3 UR9, UPT, UPT, UR5, 0x100, URZ ;  /* 0x0000010005097890 */ /* 0x000fe2000fffe0ff */
[----:B------:R-:W2:Y:S03]  /*1130*/  @!P1 LDG.E.U16.CONSTANT R22, desc[UR6][R10.64] ;  /* 0x000000060a169981 */ /* 0x000ea6000c1e9500 */
[----:B------:R-:W1:Y:S01]  /*1140*/  @!P5 LDC.64 R14, c[0x0][0x388] ;  /* 0x0000e200ff0edb82 */ /* 0x000e620000000a00 */
[----:B----4-:R-:W-:Y:S01]  /*1150*/  @!P6 IMAD.WIDE R24, R27, 0x2, R24 ;  /* 0x000000021b18e825 */ /* 0x010fe200078e0218 */
[----:B------:R-:W-:Y:S01]  /*1160*/  ISETP.LE.AND P2, PT, R5, UR9, PT ;  /* 0x0000000905007c0c */ /* 0x000fe2000bf43270 */
[----:B------:R-:W-:-:S02]  /*1170*/  UIADD3 UR10, UPT, UPT, UR5, 0x120, URZ ;  /* 0x00000120050a7890 */ /* 0x000fc4000fffe0ff */
[--C-:B------:R-:W-:Y:S02]  /*1180*/  @!P5 IMAD R29, R29, UR11, R20.reuse ;  /* 0x0000000b1d1ddc24 */ /* 0x100fe4000f8e0214 */
[----:B------:R3:W4:Y:S01]  /*1190*/  @!P6 LDG.E.U16.CONSTANT R24, desc[UR6][R24.64] ;  /* 0x000000061818e981 */ /* 0x000722000c1e9500 */
[----:B------:R-:W5:Y:S01]  /*11a0*/  @!P3 LDC.64 R26, c[0x0][0x388] ;  /* 0x0000e200ff1abb82 */ /* 0x000f620000000a00 */
[----:B------:R-:W-:Y:S01]  /*11b0*/  ISETP.LE.AND P4, PT, R5, UR10, PT ;  /* 0x0000000a05007c0c */ /* 0x000fe2000bf83270 */
[----:B0-----:R-:W-:-:S12]  /*11c0*/  @!P3 IMAD R13, R13, UR12, R20 ;  /* 0x0000000c0d0dbc24 */ /* 0x001fd8000f8e0214 */
[----:B---3--:R-:W0:Y:S01]  /*11d0*/  @!P4 LDC R25, c[0x0][0x3bc] ;  /* 0x0000ef00ff19cb82 */ /* 0x008e220000000800 */
[----:B-1----:R-:W-:-:S07]  /*11e0*/  @!P5 IMAD.WIDE R14, R29, 0x2, R14 ;  /* 0x000000021d0ed825 */ /* 0x002fce00078e020e */
[----:B------:R-:W1:Y:S01]  /*11f0*/  @!P2 LDC R29, c[0x0][0x3bc] ;  /* 0x0000ef00ff1dab82 */ /* 0x000e620000000800 */
[----:B------:R-:W3:Y:S01]  /*1200*/  @!P5 LDG.E.U16.CONSTANT R15, desc[UR6][R14.64] ;  /* 0x000000060e0fd981 */ /* 0x000ee2000c1e9500 */
[----:B-----5:R-:W-:-:S06]  /*1210*/  @!P3 IMAD.WIDE R26, R13, 0x2, R26 ;  /* 0x000000020d1ab825 */ /* 0x020fcc00078e021a */
[----:B------:R-:W5:Y:S01]  /*1220*/  @!P2 LDC.64 R12, c[0x0][0x388] ;  /* 0x0000e200ff0cab82 */ /* 0x000f620000000a00 */
[----:B------:R4:W3:Y:S07]  /*1230*/  @!P3 LDG.E.U16.CONSTANT R14, desc[UR6][R26.64] ;  /* 0x000000061a0eb981 */ /* 0x0008ee000c1e9500 */
[----:B------:R-:W0:Y:S01]  /*1240*/  @!P4 LDC.64 R10, c[0x0][0x388] ;  /* 0x0000e200ff0acb82 */ /* 0x000e220000000a00 */
[----:B-1----:R-:W-:-:S04]  /*1250*/  @!P2 IMAD R29, R29, UR9, R20 ;  /* 0x000000091d1dac24 */ /* 0x002fc8000f8e0214 */
[----:B-----5:R-:W-:-:S06]  /*1260*/  @!P2 IMAD.WIDE R12, R29, 0x2, R12 ;  /* 0x000000021d0ca825 */ /* 0x020fcc00078e020c */
[----:B------:R1:W5:Y:S01]  /*1270*/  @!P2 LDG.E.U16.CONSTANT R12, desc[UR6][R12.64] ;  /* 0x000000060c0ca981 */ /* 0x000362000c1e9500 */
[----:B0-----:R-:W-:-:S04]  /*1280*/  @!P4 IMAD R25, R25, UR10, R20 ;  /* 0x0000000a1919cc24 */ /* 0x001fc8000f8e0214 */
[----:B------:R-:W-:-:S05]  /*1290*/  @!P4 IMAD.WIDE R10, R25, 0x2, R10 ;  /* 0x00000002190ac825 */ /* 0x000fca00078e020a */
[----:B------:R0:W5:Y:S01]  /*12a0*/  @!P4 LDG.E.U16.CONSTANT R28, desc[UR6][R10.64] ;  /* 0x000000060a1cc981 */ /* 0x000162000c1e9500 */
[----:B------:R-:W-:Y:S02]  /*12b0*/  UIADD3 UR9, UPT, UPT, UR5, 0x140, URZ ;  /* 0x0000014005097890 */ /* 0x000fe4000fffe0ff */
[----:B------:R-:W-:Y:S02]  /*12c0*/  UIADD3 UR10, UPT, UPT, UR5, 0x160, URZ ;  /* 0x00000160050a7890 */ /* 0x000fe4000fffe0ff */
[----:B------:R-:W-:Y:S02]  /*12d0*/  UIADD3 UR11, UPT, UPT, UR5, 0x180, URZ ;  /* 0x00000180050b7890 */ /* 0x000fe4000fffe0ff */
[----:B------:R-:W-:Y:S01]  /*12e0*/  UIADD3 UR12, UPT, UPT, UR5, 0x1a0, URZ ;  /* 0x000001a0050c7890 */ /* 0x000fe2000fffe0ff */
[----:B--2---:R-:W-:-:S05]  /*12f0*/  @!P1 HADD2.F32 R25, -RZ, R22.H0_H0 ;  /* 0x20000016ff199230 */ /* 0x004fca0000004100 */
[----:B------:R-:W-:Y:S01]  /*1300*/  @!P1 FADD R18, R18, R25 ;  /* 0x0000001912129221 */ /* 0x000fe20000000000 */
[----:B----4-:R-:W-:Y:S01]  /*1310*/  @!P6 HADD2.F32 R27, -RZ, R24.H0_H0 ;  /* 0x20000018ff1be230 */ /* 0x010fe20000004100 */
[----:B------:R-:W-:-:S04]  /*1320*/  ISETP.LE.AND P1, PT, R5, UR9, PT ;  /* 0x0000000905007c0c */ /* 0x000fc8000bf23270 */
[----:B------:R-:W-:Y:S01]  /*1330*/  @!P6 FADD R18, R18, R27 ;  /* 0x0000001b1212e221 */ /* 0x000fe20000000000 */
[----:B------:R-:W-:-:S08]  /*1340*/  ISETP.LE.AND P6, PT, R5, UR10, PT ;  /* 0x0000000a05007c0c */ /* 0x000fd0000bfc3270 */
[----:B------:R-:W2:Y:S08]  /*1350*/  @!P1 LDC R27, c[0x0][0x3bc] ;  /* 0x0000ef00ff1b9b82 */ /* 0x000eb00000000800 */
[----:B-1----:R-:W1:Y:S01]  /*1360*/  @!P6 LDC R13, c[0x0][0x3bc] ;  /* 0x0000ef00ff0deb82 */ /* 0x002e620000000800 */
[----:B---3--:R-:W-:-:S05]  /*1370*/  @!P5 HADD2.F32 R15, -RZ, R15.H0_H0 ;  /* 0x2000000fff0fd230 */ /* 0x008fca0000004100 */
[----:B------:R-:W-:Y:S02]  /*1380*/  @!P5 FADD R18, R18, R15 ;  /* 0x0000000f1212d221 */ /* 0x000fe40000000000 */
[----:B0-----:R-:W0:Y:S01]  /*1390*/  @!P1 LDC.64 R10, c[0x0][0x388] ;  /* 0x0000e200ff0a9b82 */ /* 0x001e220000000a00 */
[----:B------:R-:W-:Y:S01]  /*13a0*/  ISETP.LE.AND P5, PT, R5, UR11, PT ;  /* 0x0000000b05007c0c */ /* 0x000fe2000bfa3270 */
[----:B------:R-:W-:-:S06]  /*13b0*/  @!P3 HADD2.F32 R15, -RZ, R14.H0_H0 ;  /* 0x2000000eff0fb230 */ /* 0x000fcc0000004100 */
[----:B------:R-:W3:Y:S01]  /*13c0*/  @!P6 LDC.64 R24, c[0x0][0x388] ;  /* 0x0000e200ff18eb82 */ /* 0x000ee20000000a00 */
[----:B------:R-:W-:Y:S01]  /*13d0*/  @!P3 FADD R18, R18, R15 ;  /* 0x0000000f1212b221 */ /* 0x000fe20000000000 */
[----:B------:R-:W-:-:S06]  /*13e0*/  ISETP.LE.AND P3, PT, R5, UR12, PT ;  /* 0x0000000c05007c0c */ /* 0x000fcc000bf63270 */
[----:B------:R-:W4:Y:S01]  /*13f0*/  @!P5 LDC R29, c[0x0][0x3bc] ;  /* 0x0000ef00ff1ddb82 */ /* 0x000f220000000800 */
[----:B-----5:R-:W-:Y:S02]  /*1400*/  @!P2 HADD2.F32 R15, -RZ, R12.H0_H0 ;  /* 0x2000000cff0fa230 */ /* 0x020fe40000004100 */
[----:B-1----:R-:W-:-:S05]  /*1410*/  @!P6 IMAD R12, R13, UR10, R20 ;  /* 0x0000000a0d0cec24 */ /* 0x002fca000f8e0214 */
[----:B------:R-:W1:Y:S01]  /*1420*/  @!P3 LDC R13, c[0x0][0x3bc] ;  /* 0x0000ef00ff0dbb82 */ /* 0x000e620000000800 */
[----:B------:R-:W-:Y:S01]  /*1430*/  @!P2 FADD R18, R18, R15 ;  /* 0x0000000f1212a221 */ /* 0x000fe20000000000 */
[----:B--2---:R-:W-:-:S06]  /*1440*/  @!P1 IMAD R15, R27, UR9, R20 ;  /* 0x000000091b0f9c24 */ /* 0x004fcc000f8e0214 */
[----:B------:R-:W2:Y:S01]  /*1450*/  @!P5 LDC.64 R26, c[0x0][0x388] ;  /* 0x0000e200ff1adb82 */ /* 0x000ea20000000a00 */
[----:B0-----:R-:W-:Y:S01]  /*1460*/  @!P1 IMAD.WIDE R10, R15, 0x2, R10 ;  /* 0x000000020f0a9825 */ /* 0x001fe200078e020a */
[----:B------:R-:W-:-:S03]  /*1470*/  UIADD3 UR9, UPT, UPT, UR5, 0x1c0, URZ ;  /* 0x000001c005097890 */ /* 0x000fc6000fffe0ff */
[----:B------:R-:W-:-:S03]  /*1480*/  @!P4 HADD2.F32 R28, -RZ, R28.H0_H0 ;  /* 0x2000001cff1cc230 */ /* 0x000fc60000004100 */
[----:B------:R-:W0:Y:S01]  /*1490*/  @!P3 LDC.64 R14, c[0x0][0x388] ;  /* 0x0000e200ff0ebb82 */ /* 0x000e220000000a00 */
[----:B------:R-:W-:Y:S01]  /*14a0*/  UIADD3 UR5, UPT, UPT, UR5, 0x1e0, URZ ;  /* 0x000001e005057890 */ /* 0x000fe2000fffe0ff */
[----:B------:R-:W-:Y:S01]  /*14b0*/  @!P4 FADD R18, R18, R28 ;  /* 0x0000001c1212c221 */ /* 0x000fe20000000000 */
[----:B------:R-:W-:Y:S01]  /*14c0*/  ISETP.LE.AND P4, PT, R5, UR9, PT ;  /* 0x0000000905007c0c */ /* 0x000fe2000bf83270 */
[----:B----4-:R-:W-:Y:S01]  /*14d0*/  @!P5 IMAD R29, R29, UR11, R20 ;  /* 0x0000000b1d1ddc24 */ /* 0x010fe2000f8e0214 */
[----:B------:R4:W5:Y:S02]  /*14e0*/  @!P1 LDG.E.U16.CONSTANT R22, desc[UR6][R10.64] ;  /* 0x000000060a169981 */ /* 0x000964000c1e9500 */
[----:B------:R-:W-:Y:S01]  /*14f0*/  ISETP.LE.AND P2, PT, R5, UR5, PT ;  /* 0x0000000505007c0c */ /* 0x000fe2000bf43270 */
[----:B---3--:R-:W-:-:S04]  /*1500*/  @!P6 IMAD.WIDE R24, R12, 0x2, R24 ;  /* 0x000000020c18e825 */ /* 0x008fc800078e0218 */
[----:B-1----:R-:W-:Y:S02]  /*1510*/  @!P3 IMAD R13, R13, UR12, R20 ;  /* 0x0000000c0d0dbc24 */ /* 0x002fe4000f8e0214 */
[----:B------:R-:W3:Y:S01]  /*1520*/  @!P6 LDG.E.U16.CONSTANT R24, desc[UR6][R24.64] ;  /* 0x000000061818e981 */ /* 0x000ee2000c1e9500 */
[----:B--2---:R-:W-:Y:S02]  /*1530*/  @!P5 IMAD.WIDE R26, R29, 0x2, R26 ;  /* 0x000000021d1ad825 */ /* 0x004fe400078e021a */
[----:B------:R-:W1:Y:S02]  /*1540*/  @!P4 LDC R29, c[0x0][0x3bc] ;  /* 0x0000ef00ff1dcb82 */ /* 0x000e640000000800 */
[----:B0-----:R-:W-:Y:S01]  /*1550*/  @!P3 IMAD.WIDE R14, R13, 0x2, R14 ;  /* 0x000000020d0eb825 */ /* 0x001fe200078e020e */
[----:B------:R0:W2:Y:S05]  /*1560*/  @!P5 LDG.E.U16.CONSTANT R25, desc[UR6][R26.64] ;  /* 0x000000061a19d981 */ /* 0x0000aa000c1e9500 */
[----:B------:R-:W1:Y:S01]  /*1570*/  @!P4 LDC.64 R12, c[0x0][0x388] ;  /* 0x0000e200ff0ccb82 */ /* 0x000e620000000a00 */
[----:B------:R-:W2:Y:S07]  /*1580*/  @!P3 LDG.E.U16.CONSTANT R14, desc[UR6][R14.64] ;  /* 0x000000060e0eb981 */ /* 0x000eae000c1e9500 */
[----:B----4-:R-:W4:Y:S08]  /*1590*/  @!P2 LDC.64 R10, c[0x0][0x388] ;  /* 0x0000e200ff0aab82 */ /* 0x010f300000000a00 */
[----:B0-----:R-:W0:Y:S01]  /*15a0*/  @!P2 LDC R27, c[0x0][0x3bc] ;  /* 0x0000ef00ff1bab82 */ /* 0x001e220000000800 */
[----:B-1----:R-:W-:-:S04]  /*15b0*/  @!P4 IMAD R29, R29, UR9, R20 ;  /* 0x000000091d1dcc24 */ /* 0x002fc8000f8e0214 */
[----:B------:R-:W-:-:S06]  /*15c0*/  @!P4 IMAD.WIDE R12, R29, 0x2, R12 ;  /* 0x000000021d0cc825 */ /* 0x000fcc00078e020c */
[----:B------:R-:W2:Y:S01]  /*15d0*/  @!P4 LDG.E.U16.CONSTANT R12, desc[UR6][R12.64] ;  /* 0x000000060c0cc981 */ /* 0x000ea2000c1e9500 */
[----:B0-----:R-:W-:-:S04]  /*15e0*/  @!P2 IMAD R29, R27, UR5, R20 ;  /* 0x000000051b1dac24 */ /* 0x001fc8000f8e0214 */
[----:B----4-:R-:W-:-:S06]  /*15f0*/  @!P2 IMAD.WIDE R10, R29, 0x2, R10 ;  /* 0x000000021d0aa825 */ /* 0x010fcc00078e020a */
[----:B------:R-:W4:Y:S01]  /*1600*/  @!P2 LDG.E.U16.CONSTANT R10, desc[UR6][R10.64] ;  /* 0x000000060a0aa981 */ /* 0x000f22000c1e9500 */
[----:B------:R-:W-:Y:S01]  /*1610*/  UIADD3 UR4, UPT, UPT, UR4, 0x10, URZ ;  /* 0x0000001004047890 */ /* 0x000fe2000fffe0ff */
[----:B-----5:R-:W-:-:S05]  /*1620*/  @!P1 HADD2.F32 R27, -RZ, R22.H0_H0 ;  /* 0x20000016ff1b9230 */ /* 0x020fca0000004100 */
[----:B------:R-:W-:Y:S01]  /*1630*/  @!P1 FADD R18, R18, R27 ;  /* 0x0000001b12129221 */ /* 0x000fe20000000000 */
[----:B---3--:R-:W-:Y:S01]  /*1640*/  @!P6 HADD2.F32 R29, -RZ, R24.H0_H0 ;  /* 0x20000018ff1de230 */ /* 0x008fe20000004100 */
[----:B------:R-:W-:-:S04]  /*1650*/  ISETP.NE.AND P1, PT, R23, UR4, PT ;  /* 0x0000000417007c0c */ /* 0x000fc8000bf25270 */
[----:B------:R-:W-:Y:S01]  /*1660*/  @!P6 FADD R18, R18, R29 ;  /* 0x0000001d1212e221 */ /* 0x000fe20000000000 */
[----:B--2---:R-:W-:Y:S02]  /*1670*/  @!P5 HADD2.F32 R25, -RZ, R25.H0_H0 ;  /* 0x20000019ff19d230 */ /* 0x004fe40000004100 */
[----:B------:R-:W-:-:S03]  /*1680*/  @!P3 HADD2.F32 R15, -RZ, R14.H0_H0 ;  /* 0x2000000eff0fb230 */ /* 0x000fc60000004100 */
[----:B------:R-:W-:-:S04]  /*1690*/  @!P5 FADD R18, R18, R25 ;  /* 0x000000191212d221 */ /* 0x000fc80000000000 */
[----:B------:R-:W-:Y:S01]  /*16a0*/  @!P3 FADD R18, R18, R15 ;  /* 0x0000000f1212b221 */ /* 0x000fe20000000000 */
[----:B------:R-:W-:-:S05]  /*16b0*/  @!P4 HADD2.F32 R25, -RZ, R12.H0_H0 ;  /* 0x2000000cff19c230 */ /* 0x000fca0000004100 */
[----:B------:R-:W-:Y:S01]  /*16c0*/  @!P4 FADD R18, R18, R25 ;  /* 0x000000191212c221 */ /* 0x000fe20000000000 */
[----:B----4-:R-:W-:-:S05]  /*16d0*/  @!P2 HADD2.F32 R11, -RZ, R10.H0_H0 ;  /* 0x2000000aff0ba230 */ /* 0x010fca0000004100 */
[----:B------:R-:W-:Y:S01]  /*16e0*/  @!P2 FADD R18, R18, R11 ;  /* 0x0000000b1212a221 */ /* 0x000fe20000000000 */
[----:B------:R-:W-:Y:S06]  /*16f0*/  @P1 BRA `(.L_x_14) ;  /* 0xfffffff400b01947 */ /* 0x000fec000383ffff */
.L_x_13:
[----:B------:R-:W-:Y:S05]  /*1700*/  @!P0 BRA `(.L_x_12) ;  /* 0x00000008001c8947 */ /* 0x000fea0003800000 */
[----:B------:R-:W-:Y:S02]  /*1710*/  ISETP.GE.U32.AND P1, PT, R21, 0x8, PT ;  /* 0x000000081500780c */ /* 0x000fe40003f26070 */
[----:B------:R-:W-:-:S04]  /*1720*/  LOP3.LUT R22, R19, 0x7, RZ, 0xc0, !PT ;  /* 0x0000000713167812 */ /* 0x000fc800078ec0ff */
[----:B------:R-:W-:-:S07]  /*1730*/  ISETP.NE.AND P0, PT, R22, RZ, PT ;  /* 0x000000ff1600720c */ /* 0x000fce0003f05270 */
[----:B------:R-:W-:Y:S06]  /*1740*/  @!P1 BRA `(.L_x_15) ;  /* 0x0000000400249947 */ /* 0x000fec0003800000 */
[----:B------:R-:W-:-:S04]  /*1750*/  SHF.L.U32 R14, R23, 0x5, RZ ;  /* 0x00000005170e7819 */ /* 0x000fc800000006ff */
[C---:B------:R-:W-:Y:S02]  /*1760*/  ISETP.GE.AND P3, PT, R14.reuse, R5, PT ;  /* 0x000000050e00720c */ /* 0x040fe40003f66270 */
[----:B------:R-:W-:-:S04]  /*1770*/  IADD3 R15, PT, PT, R14, 0x20, RZ ;  /* 0x000000200e0f7810 */ /* 0x000fc80007ffe0ff */
[----:B------:R-:W-:-:S07]  /*1780*/  ISETP.GE.AND P5, PT, R15, R5, PT ;  /* 0x000000050f00720c */ /* 0x000fce0003fa6270 */
[----:B------:R-:W0:Y:S08]  /*1790*/  @!P3 LDC R13, c[0x0][0x3bc] ;  /* 0x0000ef00ff0dbb82 */ /* 0x000e300000000800 */
[----:B------:R-:W1:Y:S08]  /*17a0*/  @!P3 LDC.64 R10, c[0x0][0x388] ;  /* 0x0000e200ff0abb82 */ /* 0x000e700000000a00 */
[----:B------:R-:W2:Y:S01]  /*17b0*/  @!P5 LDC R21, c[0x0][0x3bc] ;  /* 0x0000ef00ff15db82 */ /* 0x000ea20000000800 */
[----:B0-----:R-:W-:-:S04]  /*17c0*/  @!P3 IMAD R13, R14, R13, R20 ;  /* 0x0000000d0e0db224 */ /* 0x001fc800078e0214 */
[----:B-1----:R-:W-:-:S03]  /*17d0*/  @!P3 IMAD.WIDE R12, R13, 0x2, R10 ;  /* 0x000000020d0cb825 */ /* 0x002fc600078e020a */
[----:B------:R-:W0:Y:S03]  /*17e0*/  @!P5 LDC.64 R10, c[0x0][0x388] ;  /* 0x0000e200ff0adb82 */ /* 0x000e260000000a00 */
[----:B------:R-:W3:Y:S01]  /*17f0*/  @!P3 LDG.E.U16.CONSTANT R12, desc[UR6][R12.64] ;  /* 0x000000060c0cb981 */ /* 0x000ee2000c1e9500 */
[----:B--2---:R-:W-:-:S04]  /*1800*/  @!P5 IMAD R15, R15, R21, R20 ;  /* 0x000000150f0fd224 */ /* 0x004fc800078e0214 */
[----:B0-----:R-:W-:-:S06]  /*1810*/  @!P5 IMAD.WIDE R10, R15, 0x2, R10 ;  /* 0x000000020f0ad825 */ /* 0x001fcc00078e020a */
[----:B------:R0:W2:Y:S01]  /*1820*/  @!P5 LDG.E.U16.CONSTANT R11, desc[UR6][R10.64] ;  /* 0x000000060a0bd981 */ /* 0x0000a2000c1e9500 */
[C---:B------:R-:W-:Y:S01]  /*1830*/  VIADD R21, R14.reuse, 0x40 ;  /* 0x000000400e157836 */ /* 0x040fe20000000000 */
[----:B------:R-:W-:-:S04]  /*1840*/  IADD3 R26, PT, PT, R14, 0x60, RZ ;  /* 0x000000600e1a7810 */ /* 0x000fc80007ffe0ff */
[-C--:B------:R-:W-:Y:S02]  /*1850*/  ISETP.GE.AND P1, PT, R21, R5.reuse, PT ;  /* 0x000000051500720c */ /* 0x080fe40003f26270 */
[----:B------:R-:W-:Y:S02]  /*1860*/  ISETP.GE.AND P2, PT, R26, R5, PT ;  /* 0x000000051a00720c */ /* 0x000fe40003f46270 */
[----:B0-----:R-:W-:-:S09]  /*1870*/  IADD3 R10, PT, PT, R14, 0xa0, RZ ;  /* 0x000000a00e0a7810 */ /* 0x001fd20007ffe0ff */
[----:B------:R-:W0:Y:S08]  /*1880*/  @!P1 LDC R27, c[0x0][0x3bc] ;  /* 0x0000ef00ff1b9b82 */ /* 0x000e300000000800 */
[----:B------:R-:W1:Y:S08]  /*1890*/  @!P1 LDC.64 R24, c[0x0][0x388] ;  /* 0x0000e200ff189b82 */ /* 0x000e700000000a00 */
[----:B------:R-:W4:Y:S08]  /*18a0*/  @!P2 LDC R13, c[0x0][0x3bc] ;  /* 0x0000ef00ff0dab82 */ /* 0x000f300000000800 */
[----:B------:R-:W5:Y:S01]  /*18b0*/  @!P2 LDC.64 R28, c[0x0][0x388] ;  /* 0x0000e200ff1cab82 */ /* 0x000f620000000a00 */
[----:B---3--:R-:W-:Y:S01]  /*18c0*/  @!P3 HADD2.F32 R15, -RZ, R12.H0_H0 ;  /* 0x2000000cff0fb230 */ /* 0x008fe20000004100 */
[----:B------:R-:W-:-:S04]  /*18d0*/  IADD3 R12, PT, PT, R14, 0x80, RZ ;  /* 0x000000800e0c7810 */ /* 0x000fc80007ffe0ff */
[----:B------:R-:W-:Y:S01]  /*18e0*/  ISETP.GE.AND P4, PT, R12, R5, PT ;  /* 0x000000050c00720c */ /* 0x000fe20003f86270 */
[----:B------:R-:W-:Y:S01]  /*18f0*/  @!P3 FADD R18, R18, R15 ;  /* 0x0000000f1212b221 */ /* 0x000fe20000000000 */
[----:B0-----:R-:W-:Y:S01]  /*1900*/  @!P1 IMAD R15, R21, R27, R20 ;  /* 0x0000001b150f9224 */ /* 0x001fe200078e0214 */
[----:B------:R-:W-:-:S03]  /*1910*/  ISETP.GE.AND P3, PT, R10, R5, PT ;  /* 0x000000050a00720c */ /* 0x000fc60003f66270 */
[----:B-1----:R-:W-:-:S04]  /*1920*/  @!P1 IMAD.WIDE R24, R15, 0x2, R24 ;  /* 0x000000020f189825 */ /* 0x002fc800078e0218 */
[----:B----4-:R-:W-:Y:S02]  /*1930*/  @!P2 IMAD R15, R26, R13, R20 ;  /* 0x0000000d1a0fa224 */ /* 0x010fe400078e0214 */
[----:B------:R-:W3:Y:S01]  /*1940*/  @!P1 LDG.E.U16.CONSTANT R24, desc[UR6][R24.64] ;  /* 0x0000000618189981 */ /* 0x000ee2000c1e9500 */
[----:B------:R-:W0:Y:S01]  /*1950*/  @!P4 LDC R13, c[0x0][0x3bc] ;  /* 0x0000ef00ff0dcb82 */ /* 0x000e220000000800 */
[----:B--2---:R-:W-:-:S07]  /*1960*/  @!P5 HADD2.F32 R11, -RZ, R11.H0_H0 ;  /* 0x2000000bff0bd230 */ /* 0x004fce0000004100 */
[----:B------:R-:W1:Y:S01]  /*1970*/  @!P4 LDC.64 R26, c[0x0][0x388] ;  /* 0x0000e200ff1acb82 */ /* 0x000e620000000a00 */
[----:B------:R-:W-:-:S07]  /*1980*/  @!P5 FADD R18, R18, R11 ;  /* 0x0000000b1212d221 */ /* 0x000fce0000000000 */
[----:B------:R-:W2:Y:S01]  /*1990*/  @!P3 LDC R11, c[0x0][0x3bc] ;  /* 0x0000ef00ff0bbb82 */ /* 0x000ea20000000800 */
[----:B0-----:R-:W-:Y:S01]  /*19a0*/  @!P4 IMAD R13, R12, R13, R20 ;  /* 0x0000000d0c0dc224 */ /* 0x001fe200078e0214 */
[----:B------:R-:W-:-:S04]  /*19b0*/  IADD3 R12, PT, PT, R14, 0xc0, RZ ;  /* 0x000000c00e0c7810 */ /* 0x000fc80007ffe0ff */
[----:B------:R-:W-:Y:S01]  /*19c0*/  ISETP.GE.AND P5, PT, R12, R5, PT ;  /* 0x000000050c00720c */ /* 0x000fe20003fa6270 */
[----:B-----5:R-:W-:-:S04]  /*19d0*/  @!P2 IMAD.WIDE R28, R15, 0x2, R28 ;  /* 0x000000020f1ca825 */ /* 0x020fc800078e021c */
[----:B-1----:R-:W-:Y:S01]  /*19e0*/  @!P4 IMAD.WIDE R26, R13, 0x2, R26 ;  /* 0x000000020d1ac825 */ /* 0x002fe200078e021a */
[----:B------:R-:W-:Y:S01]  /*19f0*/  IADD3 R14, PT, PT, R14, 0xe0, RZ ;  /* 0x000000e00e0e7810 */ /* 0x000fe20007ffe0ff */
[----:B------:R0:W4:Y:S02]  /*1a00*/  @!P2 LDG.E.U16.CONSTANT R21, desc[UR6][R28.64] ;  /* 0x000000061c15a981 */ /* 0x000124000c1e9500 */
[----:B--2---:R-:W-:-:S04]  /*1a10*/  @!P3 IMAD R15, R10, R11, R20 ;  /* 0x0000000b0a0fb224 */ /* 0x004fc800078e0214 */
[----:B------:R-:W1:Y:S01]  /*1a20*/  @!P5 LDC R13, c[0x0][0x3bc] ;  /* 0x0000ef00ff0ddb82 */ /* 0x000e620000000800 */
[----:B------:R3:W2:Y:S07]  /*1a30*/  @!P4 LDG.E.U16.CONSTANT R25, desc[UR6][R26.64] ;  /* 0x000000061a19c981 */ /* 0x0006ae000c1e9500 */
[----:B------:R-:W5:Y:S01]  /*1a40*/  @!P3 LDC.64 R10, c[0x0][0x388] ;  /* 0x0000e200ff0abb82 */ /* 0x000f620000000a00 */
[----:B------:R-:W-:-:S13]  /*1a50*/  ISETP.GE.AND P6, PT, R14, R5, PT ;  /* 0x000000050e00720c */ /* 0x000fda0003fc6270 */
[----:B0-----:R-:W0:Y:S01]  /*1a60*/  @!P6 LDC R29, c[0x0][0x3bc] ;  /* 0x0000ef00ff1deb82 */ /* 0x001e220000000800 */
[----:B-----5:R-:W-:-:S04]  /*1a70*/  @!P3 IMAD.WIDE R10, R15, 0x2, R10 ;  /* 0x000000020f0ab825 */ /* 0x020fc800078e020a */
[----:B-1----:R-:W-:-:S03]  /*1a80*/  @!P5 IMAD R15, R12, R13, R20 ;  /* 0x0000000d0c0fd224 */ /* 0x002fc600078e0214 */
[----:B------:R-:W1:Y:S01]  /*1a90*/  @!P5 LDC.64 R12, c[0x0][0x388] ;  /* 0x0000e200ff0cdb82 */ /* 0x000e620000000a00 */
[----:B------:R-:W5:Y:S01]  /*1aa0*/  @!P3 LDG.E.U16.CONSTANT R10, desc[UR6][R10.64] ;  /* 0x000000060a0ab981 */ /* 0x000f62000c1e9500 */
[----:B0-----:R-:W-:Y:S02]  /*1ab0*/  @!P6 IMAD R29, R14, R29, R20 ;  /* 0x0000001d0e1de224 */ /* 0x001fe400078e0214 */
[----:B-1----:R-:W-:-:S04]  /*1ac0*/  @!P5 IMAD.WIDE R12, R15, 0x2, R12 ;  /* 0x000000020f0cd825 */ /* 0x002fc800078e020c */
[----:B------:R-:W0:Y:S02]  /*1ad0*/  @!P6 LDC.64 R14, c[0x0][0x388] ;  /* 0x0000e200ff0eeb82 */ /* 0x000e240000000a00 */
[----:B------:R-:W5:Y:S01]  /*1ae0*/  @!P5 LDG.E.U16.CONSTANT R12, desc[UR6][R12.64] ;  /* 0x000000060c0cd981 */ /* 0x000f62000c1e9500 */
[----:B0-----:R-:W-:-:S06]  /*1af0*/  @!P6 IMAD.WIDE R14, R29, 0x2, R14 ;  /* 0x000000021d0ee825 */ /* 0x001fcc00078e020e */
[----:B------:R-:W5:Y:S01]  /*1b00*/  @!P6 LDG.E.U16.CONSTANT R14, desc[UR6][R14.64] ;  /* 0x000000060e0ee981 */ /* 0x000f62000c1e9500 */
[----:B------:R-:W-:Y:S01]  /*1b10*/  IADD3 R23, PT, PT, R23, 0x8, RZ ;  /* 0x0000000817177810 */ /* 0x000fe20007ffe0ff */
[----:B---3--:R-:W-:-:S05]  /*1b20*/  @!P1 HADD2.F32 R27, -RZ, R24.H0_H0 ;  /* 0x20000018ff1b9230 */ /* 0x008fca0000004100 */
[----:B------:R-:W-:Y:S01]  /*1b30*/  @!P1 FADD R18, R18, R27 ;  /* 0x0000001b12129221 */ /* 0x000fe20000000000 */
[----:B----4-:R-:W-:-:S05]  /*1b40*/  @!P2 HADD2.F32 R21, -RZ, R21.H0_H0 ;  /* 0x20000015ff15a230 */ /* 0x010fca0000004100 */
[----:B------:R-:W-:Y:S01]  /*1b50*/  @!P2 FADD R18, R18, R21 ;  /* 0x000000151212a221 */ /* 0x000fe20000000000 */
[----:B--2---:R-:W-:-:S05]  /*1b60*/  @!P4 HADD2.F32 R25, -RZ, R25.H0_H0 ;  /* 0x20000019ff19c230 */ /* 0x004fca0000004100 */
[----:B------:R-:W-:Y:S01]  /*1b70*/  @!P4 FADD R18, R18, R25 ;  /* 0x000000191212c221 */ /* 0x000fe20000000000 */
[----:B-----5:R-:W-:-:S05]  /*1b80*/  @!P3 HADD2.F32 R21, -RZ, R10.H0_H0 ;  /* 0x2000000aff15b230 */ /* 0x020fca0000004100 */
[----:B------:R-:W-:Y:S01]  /*1b90*/  @!P3 FADD R18, R18, R21 ;  /* 0x000000151212b221 */ /* 0x000fe20000000000 */
[----:B------:R-:W-:-:S05]  /*1ba0*/  @!P5 HADD2.F32 R11, -RZ, R12.H0_H0 ;  /* 0x2000000cff0bd230 */ /* 0x000fca0000004100 */
[----:B------:R-:W-:Y:S01]  /*1bb0*/  @!P5 FADD R18, R18, R11 ;  /* 0x0000000b1212d221 */ /* 0x000fe20000000000 */
[----:B------:R-:W-:-:S05]  /*1bc0*/  @!P6 HADD2.F32 R13, -RZ, R14.H0_H0 ;  /* 0x2000000eff0de230 */ /* 0x000fca0000004100 */
[----:B------:R-:W-:-:S07]  /*1bd0*/  @!P6 FADD R18, R18, R13 ;  /* 0x0000000d1212e221 */ /* 0x000fce0000000000 */
.L_x_15:
[----:B------:R-:W-:Y:S05]  /*1be0*/  @!P0 BRA `(.L_x_12) ;  /* 0x0000000000e48947 */ /* 0x000fea0003800000 */
[----:B------:R-:W-:Y:S02]  /*1bf0*/  ISETP.GE.U32.AND P0, PT, R22, 0x4, PT ;  /* 0x000000041600780c */ /* 0x000fe40003f06070 */
[----:B------:R-:W-:-:S04]  /*1c00*/  LOP3.LUT R19, R19, 0x3, RZ, 0xc0, !PT ;  /* 0x0000000313137812 */ /* 0x000fc800078ec0ff */
[----:B------:R-:W-:-:S07]  /*1c10*/  ISETP.NE.AND P4, PT, R19, RZ, PT ;  /* 0x000000ff1300720c */ /* 0x000fce0003f85270 */
[----:B------:R-:W-:Y:S06]  /*1c20*/  @!P0 BRA `(.L_x_16) ;  /* 0x0000000000948947 */ /* 0x000fec0003800000 */
[----:B------:R-:W-:-:S04]  /*1c30*/  SHF.L.U32 R12, R23, 0x5, RZ ;  /* 0x00000005170c7819 */ /* 0x000fc800000006ff */
[CC--:B------:R-:W-:Y:S01]  /*1c40*/  ISETP.GE.AND P0, PT, R12.reuse, R5.reuse, PT ;  /* 0x000000050c00720c */ /* 0x0c0fe20003f06270 */
[C---:B------:R-:W-:Y:S01]  /*1c50*/  VIADD R10, R12.reuse, 0x40 ;  /* 0x000000400c0a7836 */ /* 0x040fe20000000000 */
[C---:B------:R-:W-:Y:S02]  /*1c60*/  IADD3 R27, PT, PT, R12.reuse, 0x20, RZ ;  /* 0x000000200c1b7810 */ /* 0x040fe40007ffe0ff */
[----:B------:R-:W-:Y:S02]  /*1c70*/  IADD3 R21, PT, PT, R12, 0x60, RZ ;  /* 0x000000600c157810 */ /* 0x000fe40007ffe0ff */
[-C--:B------:R-:W-:Y:S02]  /*1c80*/  ISETP.GE.AND P2, PT, R10, R5.reuse, PT ;  /* 0x000000050a00720c */ /* 0x080fe40003f46270 */
[-C--:B------:R-:W-:Y:S02]  /*1c90*/  ISETP.GE.AND P1, PT, R27, R5.reuse, PT ;  /* 0x000000051b00720c */ /* 0x080fe40003f26270 */
[----:B------:R-:W-:-:S03]  /*1ca0*/  ISETP.GE.AND P3, PT, R21, R5, PT ;  /* 0x000000051500720c */ /* 0x000fc60003f66270 */
[----:B------:R-:W0:Y:S08]  /*1cb0*/  @!P0 LDC R13, c[0x0][0x3bc] ;  /* 0x0000ef00ff0d8b82 */ /* 0x000e300000000800 */
[----:B------:R-:W1:Y:S08]  /*1cc0*/  @!P0 LDC.64 R24, c[0x0][0x388] ;  /* 0x0000e200ff188b82 */ /* 0x000e700000000a00 */
[----:B------:R-:W2:Y:S08]  /*1cd0*/  @!P2 LDC R11, c[0x0][0x3bc] ;  /* 0x0000ef00ff0bab82 */ /* 0x000eb00000000800 */
[----:B------:R-:W3:Y:S01]  /*1ce0*/  @!P1 LDC R22, c[0x0][0x3bc] ;  /* 0x0000ef00ff169b82 */ /* 0x000ee20000000800 */
[----:B0-----:R-:W-:-:S07]  /*1cf0*/  @!P0 IMAD R5, R12, R13, R20 ;  /* 0x0000000d0c058224 */ /* 0x001fce00078e0214 */
[----:B------:R-:W0:Y:S01]  /*1d00*/  @!P1 LDC.64 R14, c[0x0][0x388] ;  /* 0x0000e200ff0e9b82 */ /* 0x000e220000000a00 */
[----:B-1----:R-:W-:-:S06]  /*1d10*/  @!P0 IMAD.WIDE R24, R5, 0x2, R24 ;  /* 0x0000000205188825 */ /* 0x002fcc00078e0218 */
[----:B------:R-:W4:Y:S01]  /*1d20*/  @!P0 LDG.E.U16.CONSTANT R24, desc[UR6][R24.64] ;  /* 0x0000000618188981 */ /* 0x000f22000c1e9500 */
[----:B------:R-:W1:Y:S01]  /*1d30*/  @!P2 LDC.64 R12, c[0x0][0x388] ;  /* 0x0000e200ff0cab82 */ /* 0x000e620000000a00 */
[----:B--2---:R-:W-:-:S07]  /*1d40*/  @!P2 IMAD R29, R10, R11, R20 ;  /* 0x0000000b0a1da224 */ /* 0x004fce00078e0214 */
[----:B------:R-:W2:Y:S01]  /*1d50*/  @!P3 LDC R5, c[0x0][0x3bc] ;  /* 0x0000ef00ff05bb82 */ /* 0x000ea20000000800 */
[----:B---3--:R-:W-:-:S07]  /*1d60*/  @!P1 IMAD R27, R27, R22, R20 ;  /* 0x000000161b1b9224 */ /* 0x008fce00078e0214 */
[----:B------:R-:W3:Y:S01]  /*1d70*/  @!P3 LDC.64 R10, c[0x0][0x388] ;  /* 0x0000e200ff0abb82 */ /* 0x000ee20000000a00 */
[----:B0-----:R-:W-:-:S06]  /*1d80*/  @!P1 IMAD.WIDE R14, R27, 0x2, R14 ;  /* 0x000000021b0e9825 */ /* 0x001fcc00078e020e */
[----:B------:R-:W5:Y:S01]  /*1d90*/  @!P1 LDG.E.U16.CONSTANT R14, desc[UR6][R14.64] ;  /* 0x000000060e0e9981 */ /* 0x000f62000c1e9500 */
[----:B-1----:R-:W-:-:S06]  /*1da0*/  @!P2 IMAD.WIDE R12, R29, 0x2, R12 ;  /* 0x000000021d0ca825 */ /* 0x002fcc00078e020c */
[----:B------:R-:W5:Y:S01]  /*1db0*/  @!P2 LDG.E.U16.CONSTANT R12, desc[UR6][R12.64] ;  /* 0x000000060c0ca981 */ /* 0x000f62000c1e9500 */
[----:B--2---:R-:W-:-:S04]  /*1dc0*/  @!P3 IMAD R5, R21, R5, R20 ;  /* 0x000000051505b224 */ /* 0x004fc800078e0214 */
[----:B---3--:R-:W-:-:S06]  /*1dd0*/  @!P3 IMAD.WIDE R10, R5, 0x2, R10 ;  /* 0x00000002050ab825 */ /* 0x008fcc00078e020a */
[----:B------:R-:W2:Y:S01]  /*1de0*/  @!P3 LDG.E.U16.CONSTANT R10, desc[UR6][R10.64] ;  /* 0x000000060a0ab981 */ /* 0x000ea2000c1e9500 */
[----:B------:R-:W-:Y:S01]  /*1df0*/  IADD3 R23, PT, PT, R23, 0x4, RZ ;  /* 0x0000000417177810 */ /* 0x000fe20007ffe0ff */
[----:B----4-:R-:W-:-:S05]  /*1e00*/  @!P0 HADD2.F32 R5, -RZ, R24.H0_H0 ;  /* 0x20000018ff058230 */ /* 0x010fca0000004100 */
[----:B------:R-:W-:Y:S01]  /*1e10*/  @!P0 FADD R18, R18, R5 ;  /* 0x0000000512128221 */ /* 0x000fe20000000000 */
[----:B-----5:R-:W-:-:S05]  /*1e20*/  @!P1 HADD2.F32 R21, -RZ, R14.H0_H0 ;  /* 0x2000000eff159230 */ /* 0x020fca0000004100 */
[----:B------:R-:W-:Y:S01]  /*1e30*/  @!P1 FADD R18, R18, R21 ;  /* 0x0000001512129221 */ /* 0x000fe20000000000 */
[----:B------:R-:W-:-:S05]  /*1e40*/  @!P2 HADD2.F32 R5, -RZ, R12.H0_H0 ;  /* 0x2000000cff05a230 */ /* 0x000fca0000004100 */
[----:B------:R-:W-:Y:S01]  /*1e50*/  @!P2 FADD R18, R18, R5 ;  /* 0x000000051212a221 */ /* 0x000fe20000000000 */
[----:B--2---:R-:W-:-:S05]  /*1e60*/  @!P3 HADD2.F32 R21, -RZ, R10.H0_H0 ;  /* 0x2000000aff15b230 */ /* 0x004fca0000004100 */
[----:B------:R-:W-:-:S07]  /*1e70*/  @!P3 FADD R18, R18, R21 ;  /* 0x000000151212b221 */ /* 0x000fce0000000000 */
.L_x_16:
[----:B------:R-:W-:Y:S05]  /*1e80*/  @!P4 BRA `(.L_x_12) ;  /* 0x00000000003cc947 */ /* 0x000fea0003800000 */
[----:B------:R-:W0:Y:S01]  /*1e90*/  LDCU UR5, c[0x0][0x3b8] ;  /* 0x00007700ff0577ac */ /* 0x000e220008000800 */
[----:B------:R-:W-:-:S05]  /*1ea0*/  UMOV UR4, URZ ;  /* 0x000000ff00047c82 */ /* 0x000fca0008000000 */
.L_x_17:
[----:B------:R-:W-:-:S04]  /*1eb0*/  SHF.L.U32 R5, R23, 0x5, RZ ;  /* 0x0000000517057819 */ /* 0x000fc800000006ff */
[----:B0-----:R-:W-:-:S13]  /*1ec0*/  ISETP.GE.AND P0, PT, R5, UR5, PT ;  /* 0x0000000505007c0c */ /* 0x001fda000bf06270 */
[----:B------:R-:W0:Y:S08]  /*1ed0*/  @!P0 LDC R12, c[0x0][0x3bc] ;  /* 0x0000ef00ff0c8b82 */ /* 0x000e300000000800 */
[----:B------:R-:W1:Y:S01]  /*1ee0*/  @!P0 LDC.64 R10, c[0x0][0x388] ;  /* 0x0000e200ff0a8b82 */ /* 0x000e620000000a00 */
[----:B0-----:R-:W-:-:S04]  /*1ef0*/  @!P0 IMAD R5, R5, R12, R20 ;  /* 0x0000000c05058224 */ /* 0x001fc800078e0214 */
[----:B-1----:R-:W-:-:S06]  /*1f00*/  @!P0 IMAD.WIDE R10, R5, 0x2, R10 ;  /* 0x00000002050a8825 */ /* 0x002fcc00078e020a */
[----:B------:R-:W2:Y:S01]  /*1f10*/  @!P0 LDG.E.U16.CONSTANT R10, desc[UR6][R10.64] ;  /* 0x000000060a0a8981 */ /* 0x000ea2000c1e9500 */
[----:B------:R-:W-:Y:S01]  /*1f20*/  UIADD3 UR4, UPT, UPT, UR4, 0x1, URZ ;  /* 0x0000000104047890 */ /* 0x000fe2000fffe0ff */
[----:B------:R-:W-:-:S05]  /*1f30*/  IADD3 R23, PT, PT, R23, 0x1, RZ ;  /* 0x0000000117177810 */ /* 0x000fca0007ffe0ff */
[----:B------:R-:W-:Y:S01]  /*1f40*/  ISETP.NE.AND P1, PT, R19, UR4, PT ;  /* 0x0000000413007c0c */ /* 0x000fe2000bf25270 */
[----:B--2---:R-:W-:-:S05]  /*1f50*/  @!P0 HADD2.F32 R5, -RZ, R10.H0_H0 ;  /* 0x2000000aff058230 */ /* 0x004fca0000004100 */
[----:B------:R-:W-:-:S07]  /*1f60*/  @!P0 FADD R18, R18, R5 ;  /* 0x0000000512128221 */ /* 0x000fce0000000000 */
[----:B------:R-:W-:Y:S05]  /*1f70*/  @P1 BRA `(.L_x_17) ;  /* 0xfffffffc00cc1947 */ /* 0x000fea000383ffff */
.L_x_12:
[----:B------:R-:W-:Y:S02]  /*1f80*/  F2FP.F16.F32.PACK_AB R18, RZ, R18 ;  /* 0x00000012ff12723e */ /* 0x000fe400000000ff */
[----:B------:R-:W-:-:S05]  /*1f90*/  LEA R9, R9, R8, 0x1 ;  /* 0x0000000809097211 */ /* 0x000fca00078e08ff */
[----:B------:R0:W-:Y:S02]  /*1fa0*/  STS.U16 [R9], R18 ;  /* 0x0000001209007388 */ /* 0x0001e40000000400 */
.L_x_11:
[----:B------:R-:W-:Y:S05]  /*1fb0*/  BSYNC.RECONVERGENT B0 ;  /* 0x0000000000007941 */ /* 0x000fea0003800200 */
.L_x_10:
[----:B------:R-:W1:Y:S01]  /*1fc0*/  LDCU UR4, c[0x0][0x3bc] ;  /* 0x00007780ff0477ac */ /* 0x000e620008000800 */
[----:B------:R-:W-:Y:S01]  /*1fd0*/  BSSY.RECONVERGENT B0, `(.L_x_18) ;  /* 0x00000cb000007945 */ /* 0x000fe20003800200 */
[----:B------:R-:W-:Y:S01]  /*1fe0*/  HFMA2 R20, -RZ, RZ, 0, 0 ;  /* 0x00000000ff147431 */ /* 0x000fe200000001ff */
[----:B-1----:R-:W-:Y:S01]  /*1ff0*/  MOV R19, UR4 ;  /* 0x0000000400137c02 */ /* 0x002fe20008000f00 */
[----:B------:R-:W-:Y:S03]  /*2000*/  BAR.SYNC.DEFER_BLOCKING 0x0 ;  /* 0x0000000000007b1d */ /* 0x000fe60000010000 */
[-C--:B------:R-:W-:Y:S01]  /*2010*/  ISETP.GE.AND P0, PT, R6, R19.reuse, PT ;  /* 0x000000130600720c */ /* 0x080fe20003f06270 */
[----:B0-----:R-:W-:-:S05]  /*2020*/  IMAD R18, R4, R19, RZ ;  /* 0x0000001304127224 */ /* 0x001fca00078e02ff */
[----:B------:R-:W-:-:S05]  /*2030*/  SHF.L.U32 R18, R18, 0x1, RZ ;  /* 0x0000000112127819 */ /* 0x000fca00000006ff */
[----:B------:R-:W-:Y:S02]  /*2040*/  IMAD.IADD R21, R7, 0x1, R18 ;  /* 0x0000000107157824 */ /* 0x000fe400078e0212 */
[----:B------:R-:W-:Y:S05]  /*2050*/  @P0 BRA `(.L_x_19) ;  /* 0x0000000c00080947 */ /* 0x000fea0003800000 */
[----:B------:R-:W-:Y:S01]  /*2060*/  LOP3.LUT R4, RZ, R6, RZ, 0x33, !PT ;  /* 0x00000006ff047212 */ /* 0x000fe200078e33ff */
[----:B------:R-:W-:Y:S01]  /*2070*/  BSSY.RECONVERGENT B1, `(.L_x_20) ;  /* 0x0000063000017945 */ /* 0x000fe20003800200 */
[----:B------:R-:W-:Y:S02]  /*2080*/  MOV R20, RZ ;  /* 0x000000ff00147202 */ /* 0x000fe40000000f00 */
[----:B------:R-:W-:-:S04]  /*2090*/  IADD3 R5, PT, PT, R4, R19, RZ ;  /* 0x0000001304057210 */ /* 0x000fc80007ffe0ff */
[C---:B------:R-:W-:Y:S02]  /*20a0*/  ISETP.GE.U32.AND P0, PT, R5.reuse, 0x1e0, PT ;  /* 0x000001e00500780c */ /* 0x040fe40003f06070 */
[----:B------:R-:W-:Y:S02]  /*20b0*/  LEA.HI R4, R5, 0x1, RZ, 0x1b ;  /* 0x0000000105047811 */ /* 0x000fe400078fd8ff */
[----:B------:R-:W-:Y:S02]  /*20c0*/  MOV R5, R6 ;  /* 0x0000000600057202 */ /* 0x000fe40000000f00 */
[----:B------:R-:W-:-:S04]  /*20d0*/  LOP3.LUT R24, R4, 0xf, RZ, 0xc0, !PT ;  /* 0x0000000f04187812 */ /* 0x000fc800078ec0ff */
[----:B------:R-:W-:-:S03]  /*20e0*/  ISETP.NE.AND P1, PT, R24, RZ, PT ;  /* 0x000000ff1800720c */ /* 0x000fc60003f25270 */
[----:B------:R-:W-:Y:S10]  /*20f0*/  @!P0 BRA `(.L_x_21) ;  /* 0x0000000400688947 */ /* 0x000ff40003800000 */
[----:B------:R-:W-:Y:S01]  /*2100*/  HFMA2 R20, -RZ, RZ, 0, 0 ;  /* 0x00000000ff147431 */ /* 0x000fe200000001ff */
[----:B------:R-:W-:Y:S02]  /*2110*/  LOP3.LUT R7, R4, 0xffffff0, RZ, 0xc0, !PT ;  /* 0x0ffffff004077812 */ /* 0x000fe400078ec0ff */
[----:B------:R-:W-:Y:S02]  /*2120*/  MOV R12, RZ ;  /* 0x000000ff000c7202 */ /* 0x000fe40000000f00 */
[----:B------:R-:W-:-:S07]  /*2130*/  MOV R5, R6 ;  /* 0x0000000600057202 */ /* 0x000fce0000000f00 */
.L_x_22:
[C---:B------:R-:W-:Y:S01]  /*2140*/  LEA R10, R5.reuse, R21, 0x1 ;  /* 0x00000015050a7211 */ /* 0x040fe200078e08ff */
[----:B------:R-:W-:Y:S01]  /*2150*/  VIADD R12, R12, 0x10 ;  /* 0x000000100c0c7836 */ /* 0x000fe20000000000 */
[C---:B------:R-:W-:Y:S02]  /*2160*/  LEA R9, R5.reuse, R8, 0x1 ;  /* 0x0000000805097211 */ /* 0x040fe400078e08ff */
[----:B------:R-:W-:Y:S01]  /*2170*/  IADD3 R5, PT, PT, R5, 0x200, RZ ;  /* 0x0000020005057810 */ /* 0x000fe20007ffe0ff */
[----:B------:R-:W0:Y:S01]  /*2180*/  LDS.U16 R14, [R10] ;  /* 0x000000000a0e7984 */ /* 0x000e220000000400 */
[----:B------:R-:W-:-:S03]  /*2190*/  ISETP.NE.AND P0, PT, R12, R7, PT ;  /* 0x000000070c00720c */ /* 0x000fc60003f05270 */
[----:B------:R-:W1:Y:S04]  /*21a0*/  LDS.U16 R23, [R9] ;  /* 0x0000000009177984 */ /* 0x000e680000000400 */
[----:B------:R-:W2:Y:S04]  /*21b0*/  LDS.U16 R25, [R10+0x40] ;  /* 0x000040000a197984 */ /* 0x000ea80000000400 */
[----:B------:R-:W3:Y:S04]  /*21c0*/  LDS.U16 R22, [R9+0x40] ;  /* 0x0000400009167984 */ /* 0x000ee80000000400 */
[----:B------:R-:W4:Y:S04]  /*21d0*/  LDS.U16 R13, [R10+0x80] ;  /* 0x000080000a0d7984 */ /* 0x000f280000000400 */
[----:B------:R-:W5:Y:S04]  /*21e0*/  LDS.U16 R11, [R9+0x80] ;  /* 0x00008000090b7984 */ /* 0x000f680000000400 */
[----:B------:R-:W5:Y:S01]  /*21f0*/  LDS.U16 R28, [R9+0x3c0] ;  /* 0x0003c000091c7984 */ /* 0x000f620000000400 */
[----:B0-----:R-:W-:-:S03]  /*2200*/  HADD2.F32 R15, -RZ, R14.H0_H0 ;  /* 0x2000000eff0f7230 */ /* 0x001fc60000004100 */
[----:B------:R-:W0:Y:S01]  /*2210*/  LDS.U16 R14, [R10+0xc0] ;  /* 0x0000c0000a0e7984 */ /* 0x000e220000000400 */
[----:B-1----:R-:W-:Y:S02]  /*2220*/  HADD2.F32 R23, -RZ, R23.H0_H0 ;  /* 0x20000017ff177230 */ /* 0x002fe40000004100 */
[----:B--2---:R-:W-:-:S03]  /*2230*/  HADD2.F32 R26, -RZ, R25.H0_H0 ;  /* 0x20000019ff1a7230 */ /* 0x004fc60000004100 */
[----:B------:R-:W-:Y:S02]  /*2240*/  FFMA R23, R15, R23, R20 ;  /* 0x000000170f177223 */ /* 0x000fe40000000014 */
[----:B------:R-:W1:Y:S01]  /*2250*/  LDS.U16 R15, [R9+0xc0] ;  /* 0x0000c000090f7984 */ /* 0x000e620000000400 */
[----:B---3--:R-:W-:-:S03]  /*2260*/  HADD2.F32 R25, -RZ, R22.H0_H0 ;  /* 0x20000016ff197230 */ /* 0x008fc60000004100 */
[----:B------:R-:W2:Y:S02]  /*2270*/  LDS.U16 R20, [R10+0x100] ;  /* 0x000100000a147984 */ /* 0x000ea40000000400 */
[----:B------:R-:W-:Y:S01]  /*2280*/  FFMA R25, R26, R25, R23 ;  /* 0x000000191a197223 */ /* 0x000fe20000000017 */
[----:B----4-:R-:W-:Y:S01]  /*2290*/  HADD2.F32 R26, -RZ, R13.H0_H0 ;  /* 0x2000000dff1a7230 */ /* 0x010fe20000004100 */
[----:B------:R-:W3:Y:S01]  /*22a0*/  LDS.U16 R22, [R9+0x100] ;  /* 0x0001000009167984 */ /* 0x000ee20000000400 */
[----:B-----5:R-:W-:-:S03]  /*22b0*/  HADD2.F32 R11, -RZ, R11.H0_H0 ;  /* 0x2000000bff0b7230 */ /* 0x020fc60000004100 */
[----:B------:R-:W4:Y:S01]  /*22c0*/  LDS.U16 R13, [R10+0x140] ;  /* 0x000140000a0d7984 */ /* 0x000f220000000400 */
[----:B------:R-:W-:Y:S02]  /*22d0*/  HADD2.F32 R28, -RZ, R28.H0_H0 ;  /* 0x2000001cff1c7230 */ /* 0x000fe40000004100 */
[----:B------:R-:W-:Y:S01]  /*22e0*/  FFMA R26, R26, R11, R25 ;  /* 0x0000000b1a1a7223 */ /* 0x000fe20000000019 */
[----:B------:R-:W5:Y:S04]  /*22f0*/  LDS.U16 R23, [R9+0x140] ;  /* 0x0001400009177984 */ /* 0x000f680000000400 */
        /* <DEDUP_REMOVED lines=9> */
[----:B------:R-:W2:Y:S01]  /*2390*/  LDS.U16 R27, [R10+0x3c0] ;  /* 0x0003c0000a1b7984 */ /* 0x000ea20000000400 */
[----:B----4-:R-:W-:Y:S02]  /*23a0*/  HADD2.F32 R13, -RZ, R13.H0_H0 ;  /* 0x2000000dff0d7230 */ /* 0x010fe40000004100 */
[----:B------:R-:W-:Y:S02]  /*23b0*/  FFMA R20, R20, R22, R15 ;  /* 0x0000001614147223 */ /* 0x000fe4000000000f */
[----:B------:R-:W3:Y:S01]  /*23c0*/  LDS.U16 R15, [R9+0x1c0] ;  /* 0x0001c000090f7984 */ /* 0x000ee20000000400 */
[----:B-----5:R-:W-:Y:S02]  /*23d0*/  HADD2.F32 R23, -RZ, R23.H0_H0 ;  /* 0x20000017ff177230 */ /* 0x020fe40000004100 */
[----:B------:R-:W-:-:S03]  /*23e0*/  HADD2.F32 R22, -RZ, R11.H0_H0 ;  /* 0x2000000bff167230 */ /* 0x000fc60000004100 */
[----:B------:R-:W-:Y:S02]  /*23f0*/  FFMA R23, R13, R23, R20 ;  /* 0x000000170d177223 */ /* 0x000fe40000000014 */
[----:B------:R-:W4:Y:S01]  /*2400*/  LDS.U16 R20, [R10+0x200] ;  /* 0x000200000a147984 */ /* 0x000f220000000400 */
[----:B------:R-:W-:-:S03]  /*2410*/  HADD2.F32 R25, -RZ, R25.H0_H0 ;  /* 0x20000019ff197230 */ /* 0x000fc60000004100 */
[----:B------:R-:W5:Y:S02]  /*2420*/  LDS.U16 R13, [R9+0x200] ;  /* 0x00020000090d7984 */ /* 0x000f640000000400 */
[----:B------:R-:W-:Y:S02]  /*2430*/  FFMA R11, R22, R25, R23 ;  /* 0x00000019160b7223 */ /* 0x000fe40000000017 */
[----:B------:R-:W5:Y:S01]  /*2440*/  LDS.U16 R25, [R10+0x240] ;  /* 0x000240000a197984 */ /* 0x000f620000000400 */
[----:B0-----:R-:W-:-:S03]  /*2450*/  HADD2.F32 R14, -RZ, R14.H0_H0 ;  /* 0x2000000eff0e7230 */ /* 0x001fc60000004100 */
[----:B------:R-:W0:Y:S04]  /*2460*/  LDS.U16 R23, [R10+0x280] ;  /* 0x000280000a177984 */ /* 0x000e280000000400 */
[----:B------:R-:W0:Y:S01]  /*2470*/  LDS.U16 R22, [R9+0x280] ;  /* 0x0002800009167984 */ /* 0x000e220000000400 */
[----:B-1----:R-:W-:Y:S02]  /*2480*/  HADD2.F32 R26, -RZ, R26.H0_H0 ;  /* 0x2000001aff1a7230 */ /* 0x002fe40000004100 */
[----:B--2---:R-:W-:Y:S02]  /*2490*/  HADD2.F32 R27, -RZ, R27.H0_H0 ;  /* 0x2000001bff1b7230 */ /* 0x004fe40000004100 */
[----:B---3--:R-:W-:-:S05]  /*24a0*/  HADD2.F32 R15, -RZ, R15.H0_H0 ;  /* 0x2000000fff0f7230 */ /* 0x008fca0000004100 */
[----:B------:R-:W-:Y:S02]  /*24b0*/  FFMA R11, R14, R15, R11 ;  /* 0x0000000f0e0b7223 */ /* 0x000fe4000000000b */
[----:B------:R-:W1:Y:S01]  /*24c0*/  LDS.U16 R14, [R10+0x300] ;  /* 0x000300000a0e7984 */ /* 0x000e620000000400 */
[----:B----4-:R-:W-:-:S03]  /*24d0*/  HADD2.F32 R20, -RZ, R20.H0_H0 ;  /* 0x20000014ff147230 */ /* 0x010fc60000004100 */
[----:B------:R-:W2:Y:S01]  /*24e0*/  LDS.U16 R15, [R9+0x300] ;  /* 0x00030000090f7984 */ /* 0x000ea20000000400 */
[----:B-----5:R-:W-:Y:S02]  /*24f0*/  HADD2.F32 R13, -RZ, R13.H0_H0 ;  /* 0x2000000dff0d7230 */ /* 0x020fe40000004100 */
[----:B------:R-:W-:-:S03]  /*2500*/  HADD2.F32 R25, -RZ, R25.H0_H0 ;  /* 0x20000019ff197230 */ /* 0x000fc60000004100 */
[----:B------:R-:W-:Y:S02]  /*2510*/  FFMA R20, R20, R13, R11 ;  /* 0x0000000d14147223 */ /* 0x000fe4000000000b */
[----:B------:R-:W3:Y:S01]  /*2520*/  LDS.U16 R11, [R10+0x2c0] ;  /* 0x0002c0000a0b7984 */ /* 0x000ee20000000400 */
[----:B0-----:R-:W-:Y:S02]  /*2530*/  HADD2.F32 R23, -RZ, R23.H0_H0 ;  /* 0x20000017ff177230 */ /* 0x001fe40000004100 */
[----:B------:R-:W-:Y:S01]  /*2540*/  FFMA R26, R25, R26, R20 ;  /* 0x0000001a191a7223 */ /* 0x000fe20000000014 */
[----:B------:R-:W0:Y:S01]  /*2550*/  LDS.U16 R13, [R9+0x2c0] ;  /* 0x0002c000090d7984 */ /* 0x000e220000000400 */
[----:B------:R-:W-:-:S03]  /*2560*/  HADD2.F32 R22, -RZ, R22.H0_H0 ;  /* 0x20000016ff167230 */ /* 0x000fc60000004100 */
[----:B------:R-:W4:Y:S02]  /*2570*/  LDS.U16 R25, [R10+0x340] ;  /* 0x000340000a197984 */ /* 0x000f240000000400 */
[----:B------:R-:W-:Y:S02]  /*2580*/  FFMA R26, R23, R22, R26 ;  /* 0x00000016171a7223 */ /* 0x000fe4000000001a */
[----:B------:R-:W5:Y:S04]  /*2590*/  LDS.U16 R23, [R9+0x340] ;  /* 0x0003400009177984 */ /* 0x000f680000000400 */
[----:B------:R-:W5:Y:S04]  /*25a0*/  LDS.U16 R20, [R10+0x380] ;  /* 0x000380000a147984 */ /* 0x000f680000000400 */
[----:B------:R-:W5:Y:S01]  /*25b0*/  LDS.U16 R22, [R9+0x380] ;  /* 0x0003800009167984 */ /* 0x000f620000000400 */
[----:B-1----:R-:W-:-:S02]  /*25c0*/  HADD2.F32 R14, -RZ, R14.H0_H0 ;  /* 0x2000000eff0e7230 */ /* 0x002fc40000004100 */
[----:B--2---:R-:W-:Y:S02]  /*25d0*/  HADD2.F32 R15, -RZ, R15.H0_H0 ;  /* 0x2000000fff0f7230 */ /* 0x004fe40000004100 */
[----:B---3--:R-:W-:Y:S02]  /*25e0*/  HADD2.F32 R11, -RZ, R11.H0_H0 ;  /* 0x2000000bff0b7230 */ /* 0x008fe40000004100 */
[----:B0-----:R-:W-:-:S05]  /*25f0*/  HADD2.F32 R13, -RZ, R13.H0_H0 ;  /* 0x2000000dff0d7230 */ /* 0x001fca0000004100 */
[----:B------:R-:W-:Y:S01]  /*2600*/  FFMA R11, R11, R13, R26 ;  /* 0x0000000d0b0b7223 */ /* 0x000fe2000000001a */
[----:B----4-:R-:W-:Y:S02]  /*2610*/  HADD2.F32 R26, -RZ, R25.H0_H0 ;  /* 0x20000019ff1a7230 */ /* 0x010fe40000004100 */
[----:B-----5:R-:W-:Y:S02]  /*2620*/  HADD2.F32 R23, -RZ, R23.H0_H0 ;  /* 0x20000017ff177230 */ /* 0x020fe40000004100 */
[----:B------:R-:W-:Y:S01]  /*2630*/  FFMA R11, R14, R15, R11 ;  /* 0x0000000f0e0b7223 */ /* 0x000fe2000000000b */
[----:B------:R-:W-:-:S03]  /*2640*/  HADD2.F32 R20, -RZ, R20.H0_H0 ;  /* 0x20000014ff147230 */ /* 0x000fc60000004100 */
[----:B------:R-:W-:Y:S01]  /*2650*/  FFMA R11, R26, R23, R11 ;  /* 0x000000171a0b7223 */ /* 0x000fe2000000000b */
[----:B------:R-:W-:-:S05]  /*2660*/  HADD2.F32 R22, -RZ, R22.H0_H0 ;  /* 0x20000016ff167230 */ /* 0x000fca0000004100 */
[----:B------:R-:W-:-:S04]  /*2670*/  FFMA R20, R20, R22, R11 ;  /* 0x0000001614147223 */ /* 0x000fc8000000000b */
[----:B------:R-:W-:Y:S01]  /*2680*/  FFMA R20, R27, R28, R20 ;  /* 0x0000001c1b147223 */ /* 0x000fe20000000014 */
[----:B------:R-:W-:Y:S06]  /*2690*/  @P0 BRA `(.L_x_22) ;  /* 0xfffffff800a80947 */ /* 0x000fec000383ffff */
.L_x_21:
[----:B------:R-:W-:Y:S05]  /*26a0*/  BSYNC.RECONVERGENT B1 ;  /* 0x0000000000017941 */ /* 0x000fea0003800200 */
.L_x_20:
[----:B------:R-:W-:Y:S05]  /*26b0*/  @!P1 BRA `(.L_x_19) ;  /* 0x0000000400709947 */ /* 0x000fea0003800000 */
[----:B------:R-:W-:Y:S01]  /*26c0*/  ISETP.GE.U32.AND P0, PT, R24, 0x8, PT ;  /* 0x000000081800780c */ /* 0x000fe20003f06070 */
[----:B------:R-:W-:Y:S01]  /*26d0*/  BSSY.RECONVERGENT B1, `(.L_x_23) ;  /* 0x000002f000017945 */ /* 0x000fe20003800200 */
[----:B------:R-:W-:-:S04]  /*26e0*/  LOP3.LUT R27, R4, 0x7, RZ, 0xc0, !PT ;  /* 0x00000007041b7812 */ /* 0x000fc800078ec0ff */
[----:B------:R-:W-:-:S07]  /*26f0*/  ISETP.NE.AND P1, PT, R27, RZ, PT ;  /* 0x000000ff1b00720c */ /* 0x000fce0003f25270 */
[----:B------:R-:W-:Y:S06]  /*2700*/  @!P0 BRA `(.L_x_24) ;  /* 0x0000000000ac8947 */ /* 0x000fec0003800000 */
[C---:B------:R-:W-:Y:S02]  /*2710*/  LEA R13, R5.reuse, R21, 0x1 ;  /* 0x00000015050d7211 */ /* 0x040fe400078e08ff */
[C---:B------:R-:W-:Y:S02]  /*2720*/  LEA R10, R5.reuse, R8, 0x1 ;  /* 0x00000008050a7211 */ /* 0x040fe400078e08ff */
[----:B------:R-:W-:Y:S01]  /*2730*/  IADD3 R5, PT, PT, R5, 0x100, RZ ;  /* 0x0000010005057810 */ /* 0x000fe20007ffe0ff */
[----:B------:R-:W0:Y:S04]  /*2740*/  LDS.U16 R11, [R13] ;  /* 0x000000000d0b7984 */ /* 0x000e280000000400 */
[----:B------:R-:W1:Y:S04]  /*2750*/  LDS.U16 R12, [R10] ;  /* 0x000000000a0c7984 */ /* 0x000e680000000400 */
[----:B------:R-:W2:Y:S04]  /*2760*/  LDS.U16 R22, [R13+0x40] ;  /* 0x000040000d167984 */ /* 0x000ea80000000400 */
[----:B------:R-:W3:Y:S04]  /*2770*/  LDS.U16 R23, [R10+0x40] ;  /* 0x000040000a177984 */ /* 0x000ee80000000400 */
[----:B------:R-:W4:Y:S04]  /*2780*/  LDS.U16 R7, [R13+0x80] ;  /* 0x000080000d077984 */ /* 0x000f280000000400 */
[----:B------:R-:W5:Y:S04]  /*2790*/  LDS.U16 R9, [R10+0x80] ;  /* 0x000080000a097984 */ /* 0x000f680000000400 */
[----:B------:R-:W5:Y:S04]  /*27a0*/  LDS.U16 R24, [R13+0x140] ;  /* 0x000140000d187984 */ /* 0x000f680000000400 */
[----:B------:R-:W5:Y:S04]  /*27b0*/  LDS.U16 R26, [R13+0x1c0] ;  /* 0x0001c0000d1a7984 */ /* 0x000f680000000400 */
[----:B------:R-:W5:Y:S01]  /*27c0*/  LDS.U16 R28, [R10+0x1c0] ;  /* 0x0001c0000a1c7984 */ /* 0x000f620000000400 */
[----:B0-----:R-:W-:-:S03]  /*27d0*/  HADD2.F32 R15, -RZ, R11.H0_H0 ;  /* 0x2000000bff0f7230 */ /* 0x001fc60000004100 */
[----:B------:R-:W0:Y:S01]  /*27e0*/  LDS.U16 R11, [R13+0xc0] ;  /* 0x0000c0000d0b7984 */ /* 0x000e220000000400 */
[----:B-1----:R-:W-:-:S03]  /*27f0*/  HADD2.F32 R14, -RZ, R12.H0_H0 ;  /* 0x2000000cff0e7230 */ /* 0x002fc60000004100 */
[----:B------:R-:W1:Y:S01]  /*2800*/  LDS.U16 R12, [R10+0xc0] ;  /* 0x0000c0000a0c7984 */ /* 0x000e620000000400 */
[----:B--2---:R-:W-:Y:S02]  /*2810*/  HADD2.F32 R22, -RZ, R22.H0_H0 ;  /* 0x20000016ff167230 */ /* 0x004fe40000004100 */
[----:B------:R-:W-:Y:S02]  /*2820*/  FFMA R25, R15, R14, R20 ;  /* 0x0000000e0f197223 */ /* 0x000fe40000000014 */
[----:B------:R-:W2:Y:S01]  /*2830*/  LDS.U16 R14, [R13+0x100] ;  /* 0x000100000d0e7984 */ /* 0x000ea20000000400 */
[----:B---3--:R-:W-:-:S03]  /*2840*/  HADD2.F32 R23, -RZ, R23.H0_H0 ;  /* 0x20000017ff177230 */ /* 0x008fc60000004100 */
[----:B------:R-:W3:Y:S01]  /*2850*/  LDS.U16 R15, [R10+0x100] ;  /* 0x000100000a0f7984 */ /* 0x000ee20000000400 */
[----:B----4-:R-:W-:Y:S02]  /*2860*/  HADD2.F32 R7, -RZ, R7.H0_H0 ;  /* 0x20000007ff077230 */ /* 0x010fe40000004100 */
[----:B------:R-:W-:Y:S02]  /*2870*/  FFMA R25, R22, R23, R25 ;  /* 0x0000001716197223 */ /* 0x000fe40000000019 */
[----:B------:R-:W4:Y:S01]  /*2880*/  LDS.U16 R23, [R10+0x140] ;  /* 0x000140000a177984 */ /* 0x000f220000000400 */
[----:B-----5:R-:W-:-:S03]  /*2890*/  HADD2.F32 R9, -RZ, R9.H0_H0 ;  /* 0x20000009ff097230 */ /* 0x020fc60000004100 */
[----:B------:R-:W5:Y:S01]  /*28a0*/  LDS.U16 R22, [R13+0x180] ;  /* 0x000180000d167984 */ /* 0x000f620000000400 */
[----:B------:R-:W-:Y:S02]  /*28b0*/  HADD2.F32 R24, -RZ, R24.H0_H0 ;  /* 0x20000018ff187230 */ /* 0x000fe40000004100 */
[----:B------:R-:W-:Y:S01]  /*28c0*/  FFMA R7, R7, R9, R25 ;  /* 0x0000000907077223 */ /* 0x000fe20000000019 */
[----:B------:R-:W5:Y:S01]  /*28d0*/  LDS.U16 R20, [R10+0x180] ;  /* 0x000180000a147984 */ /* 0x000f620000000400 */
[----:B------:R-:W-:Y:S02]  /*28e0*/  HADD2.F32 R9, -RZ, R26.H0_H0 ;  /* 0x2000001aff097230 */ /* 0x000fe40000004100 */
[----:B------:R-:W-:Y:S02]  /*28f0*/  HADD2.F32 R28, -RZ, R28.H0_H0 ;  /* 0x2000001cff1c7230 */ /* 0x000fe40000004100 */
[----:B0-----:R-:W-:Y:S02]  /*2900*/  HADD2.F32 R11, -RZ, R11.H0_H0 ;  /* 0x2000000bff0b7230 */ /* 0x001fe40000004100 */
[----:B-1----:R-:W-:-:S02]  /*2910*/  HADD2.F32 R12, -RZ, R12.H0_H0 ;  /* 0x2000000cff0c7230 */ /* 0x002fc40000004100 */
[----:B--2---:R-:W-:-:S03]  /*2920*/  HADD2.F32 R14, -RZ, R14.H0_H0 ;  /* 0x2000000eff0e7230 */ /* 0x004fc60000004100 */
[----:B------:R-:W-:Y:S01]  /*2930*/  FFMA R7, R11, R12, R7 ;  /* 0x0000000c0b077223 */ /* 0x000fe20000000007 */
[----:B---3--:R-:W-:Y:S02]  /*2940*/  HADD2.F32 R15, -RZ, R15.H0_H0 ;  /* 0x2000000fff0f7230 */ /* 0x008fe40000004100 */
[----:B----4-:R-:W-:-:S03]  /*2950*/  HADD2.F32 R23, -RZ, R23.H0_H0 ;  /* 0x20000017ff177230 */ /* 0x010fc60000004100 */
[----:B------:R-:W-:Y:S01]  /*2960*/  FFMA R7, R14, R15, R7 ;  /* 0x0000000f0e077223 */ /* 0x000fe20000000007 */
[----:B-----5:R-:W-:-:S03]  /*2970*/  HADD2.F32 R22, -RZ, R22.H0_H0 ;  /* 0x20000016ff167230 */ /* 0x020fc60000004100 */
[----:B------:R-:W-:Y:S01]  /*2980*/  FFMA R7, R24, R23, R7 ;  /* 0x0000001718077223 */ /* 0x000fe20000000007 */
[----:B------:R-:W-:-:S05]  /*2990*/  HADD2.F32 R20, -RZ, R20.H0_H0 ;  /* 0x20000014ff147230 */ /* 0x000fca0000004100 */
[----:B------:R-:W-:-:S04]  /*29a0*/  FFMA R20, R22, R20, R7 ;  /* 0x0000001416147223 */ /* 0x000fc80000000007 */
[----:B------:R-:W-:-:S07]  /*29b0*/  FFMA R20, R9, R28, R20 ;  /* 0x0000001c09147223 */ /* 0x000fce0000000014 */
.L_x_24:
[----:B------:R-:W-:Y:S05]  /*29c0*/  BSYNC.RECONVERGENT B1 ;  /* 0x0000000000017941 */ /* 0x000fea0003800200 */
.L_x_23:
        /* <DEDUP_REMOVED lines=16> */
[----:B------:R-:W5:Y:S01]  /*2ad0*/  LDS.U16 R9, [R12+0xc0] ;  /* 0x0000c0000c097984 */ /* 0x000f620000000400 */
[----:B0-----:R-:W-:-:S02]  /*2ae0*/  HADD2.F32 R11, -RZ, R11.H0_H0 ;  /* 0x2000000bff0b7230 */ /* 0x001fc40000004100 */
[----:B-1----:R-:W-:Y:S02]  /*2af0*/  HADD2.F32 R13, -RZ, R13.H0_H0 ;  /* 0x2000000dff0d7230 */ /* 0x002fe40000004100 */
[----:B--2---:R-:W-:-:S03]  /*2b00*/  HADD2.F32 R14, -RZ, R14.H0_H0 ;  /* 0x2000000eff0e7230 */ /* 0x004fc60000004100 */
[----:B------:R-:W-:Y:S01]  /*2b10*/  FFMA R11, R11, R13, R20 ;  /* 0x0000000d0b0b7223 */ /* 0x000fe20000000014 */
[----:B---3--:R-:W-:Y:S02]  /*2b20*/  HADD2.F32 R15, -RZ, R15.H0_H0 ;  /* 0x2000000fff0f7230 */ /* 0x008fe40000004100 */
[----:B----4-:R-:W-:-:S03]  /*2b30*/  HADD2.F32 R22, -RZ, R22.H0_H0 ;  /* 0x20000016ff167230 */ /* 0x010fc60000004100 */
[----:B------:R-:W-:Y:S01]  /*2b40*/  FFMA R11, R14, R15, R11 ;  /* 0x0000000f0e0b7223 */ /* 0x000fe2000000000b */
[----:B-----5:R-:W-:Y:S02]  /*2b50*/  HADD2.F32 R23, -RZ, R23.H0_H0 ;  /* 0x20000017ff177230 */ /* 0x020fe40000004100 */
[----:B------:R-:W-:-:S03]  /*2b60*/  HADD2.F32 R20, -RZ, R7.H0_H0 ;  /* 0x20000007ff147230 */ /* 0x000fc60000004100 */
[----:B------:R-:W-:Y:S01]  /*2b70*/  FFMA R11, R22, R23, R11 ;  /* 0x00000017160b7223 */ /* 0x000fe2000000000b */
[----:B------:R-:W-:-:S05]  /*2b80*/  HADD2.F32 R9, -RZ, R9.H0_H0 ;  /* 0x20000009ff097230 */ /* 0x000fca0000004100 */
[----:B------:R-:W-:-:S07]  /*2b90*/  FFMA R20, R20, R9, R11 ;  /* 0x0000000914147223 */ /* 0x000fce000000000b */
.L_x_26:
[----:B------:R-:W-:Y:S05]  /*2ba0*/  BSYNC.RECONVERGENT B1 ;  /* 0x0000000000017941 */ /* 0x000fea0003800200 */
.L_x_25:
[----:B------:R-:W-:Y:S05]  /*2bb0*/  @!P1 BRA `(.L_x_19) ;  /* 0x0000000000309947 */ /* 0x000fea0003800000 */
[----:B------:R-:W-:-:S07]  /*2bc0*/  HFMA2 R7, -RZ, RZ, 0, 0 ;  /* 0x00000000ff077431 */ /* 0x000fce00000001ff */
.L_x_27:
[C---:B------:R-:W-:Y:S01]  /*2bd0*/  IMAD R11, R5.reuse, 0x2, R21 ;  /* 0x00000002050b7824 */ /* 0x040fe200078e0215 */
[----:B------:R-:W-:Y:S02]  /*2be0*/  LEA R12, R5, R8, 0x1 ;  /* 0x00000008050c7211 */ /* 0x000fe400078e08ff */
[----:B------:R-:W-:Y:S02]  /*2bf0*/  IADD3 R7, PT, PT, R7, 0x1, RZ ;  /* 0x0000000107077810 */ /* 0x000fe40007ffe0ff */
[----:B------:R-:W0:Y:S01]  /*2c00*/  LDS.U16 R9, [R11] ;  /* 0x000000000b097984 */ /* 0x000e220000000400 */
[----:B------:R-:W-:Y:S02]  /*2c10*/  IADD3 R5, PT, PT, R5, 0x20, RZ ;  /* 0x0000002005057810 */ /* 0x000fe40007ffe0ff */
[----:B------:R-:W-:Y:S01]  /*2c20*/  ISETP.NE.AND P0, PT, R7, R4, PT ;  /* 0x000000040700720c */ /* 0x000fe20003f05270 */
[----:B------:R-:W1:Y:S01]  /*2c30*/  LDS.U16 R10, [R12] ;  /* 0x000000000c0a7984 */ /* 0x000e620000000400 */
[----:B0-----:R-:W-:-:S02]  /*2c40*/  HADD2.F32 R9, -RZ, R9.H0_H0 ;  /* 0x20000009ff097230 */ /* 0x001fc40000004100 */
[----:B-1----:R-:W-:-:S05]  /*2c50*/  HADD2.F32 R10, -RZ, R10.H0_H0 ;  /* 0x2000000aff0a7230 */ /* 0x002fca0000004100 */
[----:B------:R-:W-:-:S04]  /*2c60*/  FFMA R20, R9, R10, R20 ;  /* 0x0000000a09147223 */ /* 0x000fc80000000014 */
[----:B------:R-:W-:Y:S05]  /*2c70*/  @P0 BRA `(.L_x_27) ;  /* 0xfffffffc00d40947 */ /* 0x000fea000383ffff */
.L_x_19:
[----:B------:R-:W-:Y:S05]  /*2c80*/  BSYNC.RECONVERGENT B0 ;  /* 0x0000000000007941 */ /* 0x000fea0003800200 */
.L_x_18:
[----:B------:R-:W-:Y:S01]  /*2c90*/  VIMNMX R4, PT, PT, R16, 0x200, !PT ;  /* 0x0000020010047848 */ /* 0x000fe20007fe0100 */
[----:B------:R-:W0:Y:S01]  /*2ca0*/  LDCU.64 UR4, c[0x0][0x388] ;  /* 0x00007100ff0477ac */ /* 0x000e220008000a00 */
[----:B------:R-:W-:Y:S01]  /*2cb0*/  BSSY.RECONVERGENT B1, `(.L_x_28) ;  /* 0x00000ea000017945 */ /* 0x000fe20003800200 */
[----:B------:R-:W-:Y:S02]  /*2cc0*/  MOV R22, RZ ;  /* 0x000000ff00167202 */ /* 0x000fe40000000f00 */
[----:B------:R-:W-:-:S04]  /*2cd0*/  IADD3 R7, PT, PT, R4, -0x200, RZ ;  /* 0xfffffe0004077810 */ /* 0x000fc80007ffe0ff */
[----:B------:R-:W-:-:S13]  /*2ce0*/  ISETP.GE.AND P0, PT, R7, R16, PT ;  /* 0x000000100700720c */ /* 0x000fda0003f06270 */
[----:B0-----:R-:W-:Y:S05]  /*2cf0*/  @P0 BRA `(.L_x_29) ;  /* 0x0000000c00940947 */ /* 0x001fea0003800000 */
[----:B------:R-:W-:Y:S01]  /*2d00*/  LOP3.LUT R6, RZ, R6, RZ, 0x33, !PT ;  /* 0x00000006ff067212 */ /* 0x000fe200078e33ff */
[----:B------:R-:W-:-:S03]  /*2d10*/  HFMA2 R22, -RZ, RZ, 0, 0 ;  /* 0x00000000ff167431 */ /* 0x000fc600000001ff */
[----:B------:R-:W-:-:S04]  /*2d20*/  IADD3 R6, PT, PT, R6, R19, RZ ;  /* 0x0000001306067210 */ /* 0x000fc80007ffe0ff */
[----:B------:R-:W-:-:S04]  /*2d30*/  LEA.HI R9, R6, 0x1, RZ, 0x1b ;  /* 0x0000000106097811 */ /* 0x000fc800078fd8ff */
[C---:B------:R-:W-:Y:S02]  /*2d40*/  LOP3.LUT R14, R9.reuse, 0xf, RZ, 0xc0, !PT ;  /* 0x0000000f090e7812 */ /* 0x040fe400078ec0ff */
[C---:B------:R-:W-:Y:S02]  /*2d50*/  LOP3.LUT R23, R9.reuse, 0x7, RZ, 0xc0, !PT ;  /* 0x0000000709177812 */ /* 0x040fe400078ec0ff */
[C---:B------:R-:W-:Y:S02]  /*2d60*/  LOP3.LUT R8, R9.reuse, 0xffffff0, RZ, 0xc0, !PT ;  /* 0x0ffffff009087812 */ /* 0x040fe400078ec0ff */
[----:B------:R-:W-:-:S07]  /*2d70*/  LOP3.LUT R9, R9, 0x3, RZ, 0xc0, !PT ;  /* 0x0000000309097812 */ /* 0x000fce00078ec0ff */
.L_x_39:
[----:B------:R-:W0:Y:S01]  /*2d80*/  LDCU UR9, c[0x0][0x3bc] ;  /* 0x00007780ff0977ac */ /* 0x000e220008000800 */
[----:B------:R-:W-:Y:S01]  /*2d90*/  LOP3.LUT R10, R17, 0x1f, RZ, 0xc0, !PT ;  /* 0x0000001f110a7812 */ /* 0x000fe200078ec0ff */
[----:B------:R-:W-:Y:S01]  /*2da0*/  BSSY.RECONVERGENT B0, `(.L_x_30) ;  /* 0x00000d9000007945 */ /* 0x000fe20003800200 */
[----:B0-----:R-:W-:-:S04]  /*2db0*/  MOV R19, UR9 ;  /* 0x0000000900137c02 */ /* 0x001fc80008000f00 */
[-C--:B------:R-:W-:Y:S01]  /*2dc0*/  ISETP.GE.AND P2, PT, R10, R19.reuse, PT ;  /* 0x000000130a00720c */ /* 0x080fe20003f46270 */
[C---:B------:R-:W-:Y:S02]  /*2dd0*/  IMAD R5, R7.reuse, R19, RZ ;  /* 0x0000001307057224 */ /* 0x040fe400078e02ff */
[----:B------:R-:W-:-:S03]  /*2de0*/  VIADD R7, R7, 0x1 ;  /* 0x0000000107077836 */ /* 0x000fc60000000000 */
[----:B------:R-:W-:Y:S02]  /*2df0*/  IADD3 R11, P1, PT, R2, R5, RZ ;  /* 0x00000005020b7210 */ /* 0x000fe40007f3e0ff */
[----:B------:R-:W-:Y:S02]  /*2e00*/  ISETP.NE.AND P0, PT, R7, R16, PT ;  /* 0x000000100700720c */ /* 0x000fe40003f05270 */
[----:B------:R-:W-:-:S03]  /*2e10*/  LEA.HI.X.SX32 R12, R5, R0, 0x1, P1 ;  /* 0x00000000050c7211 */ /* 0x000fc600008f0eff */
[----:B------:R-:W-:Y:S08]  /*2e20*/  @P2 BRA `(.L_x_31) ;  /* 0x0000000c00402947 */ /* 0x000ff00003800000 */
[----:B------:R-:W-:Y:S01]  /*2e30*/  ISETP.GE.U32.AND P1, PT, R6, 0x1e0, PT ;  /* 0x000001e00600780c */ /* 0x000fe20003f26070 */
[----:B------:R-:W-:Y:S01]  /*2e40*/  BSSY.RECONVERGENT B2, `(.L_x_32) ;  /* 0x000005d000027945 */ /* 0x000fe20003800200 */
[----:B------:R-:W-:-:S11]  /*2e50*/  ISETP.NE.AND P2, PT, R14, RZ, PT ;  /* 0x000000ff0e00720c */ /* 0x000fd60003f45270 */
[----:B------:R-:W-:Y:S05]  /*2e60*/  @!P1 BRA `(.L_x_33) ;  /* 0x0000000400689947 */ /* 0x000fea0003800000 */
[----:B------:R-:W-:-:S07]  /*2e70*/  MOV R15, RZ ;  /* 0x000000ff000f7202 */ /* 0x000fce0000000f00 */
.L_x_34:
[----:B------:R-:W-:-:S04]  /*2e80*/  IADD3 R5, P1, PT, R10, R11, RZ ;  /* 0x0000000b0a057210 */ /* 0x000fc80007f3e0ff */
[----:B------:R-:W-:Y:S02]  /*2e90*/  IADD3.X R24, PT, PT, RZ, R12, RZ, P1, !PT ;  /* 0x0000000cff187210 */ /* 0x000fe40000ffe4ff */
[----:B------:R-:W-:-:S04]  /*2ea0*/  LEA R4, P1, R5, UR4, 0x1 ;  /* 0x0000000405047c11 */ /* 0x000fc8000f8208ff */
[----:B------:R-:W-:-:S05]  /*2eb0*/  LEA.HI.X R5, R5, UR5, R24, 0x1, P1 ;  /* 0x0000000505057c11 */ /* 0x000fca00088f0c18 */
[----:B------:R-:W2:Y:S01]  /*2ec0*/  LDG.E.U16.CONSTANT R26, desc[UR6][R4.64] ;  /* 0x00000006041a7981 */ /* 0x000ea2000c1e9500 */
[----:B------:R-:W-:-:S03]  /*2ed0*/  LEA R13, R10, R21, 0x1 ;  /* 0x000000150a0d7211 */ /* 0x000fc600078e08ff */
[----:B------:R-:W3:Y:S04]  /*2ee0*/  LDG.E.U16.CONSTANT R24, desc[UR6][R4.64+0x40] ;  /* 0x0000400604187981 */ /* 0x000ee8000c1e9500 */
[----:B------:R-:W0:Y:S04]  /*2ef0*/  LDS.U16 R25, [R13] ;  /* 0x000000000d197984 */ /* 0x000e280000000400 */
[----:B------:R-:W1:Y:S01]  /*2f00*/  LDS.U16 R28, [R13+0x40] ;  /* 0x000040000d1c7984 */ /* 0x000e620000000400 */
[----:B0-----:R-:W-:Y:S02]  /*2f10*/  HADD2.F32 R25, -RZ, R25.H0_H0 ;  /* 0x20000019ff197230 */ /* 0x001fe40000004100 */
[----:B--2---:R-:W-:-:S05]  /*2f20*/  HADD2.F32 R26, -RZ, R26.H0_H0 ;  /* 0x2000001aff1a7230 */ /* 0x004fca0000004100 */
[----:B------:R-:W-:Y:S02]  /*2f30*/  FFMA R27, R25, R26, R22 ;  /* 0x0000001a191b7223 */ /* 0x000fe40000000016 */
[----:B------:R-:W2:Y:S04]  /*2f40*/  LDG.E.U16.CONSTANT R26, desc[UR6][R4.64+0x80] ;  /* 0x00008006041a7981 */ /* 0x000ea8000c1e9500 */
[----:B------:R-:W4:Y:S04]  /*2f50*/  LDG.E.U16.CONSTANT R25, desc[UR6][R4.64+0xc0] ;  /* 0x0000c00604197981 */ /* 0x000f28000c1e9500 */
[----:B------:R-:W5:Y:S01]  /*2f60*/  LDG.E.U16.CONSTANT R22, desc[UR6][R4.64+0x100] ;  /* 0x0001000604167981 */ /* 0x000f62000c1e9500 */
[----:B-1----:R-:W-:-:S02]  /*2f70*/  HADD2.F32 R28, -RZ, R28.H0_H0 ;  /* 0x2000001cff1c7230 */ /* 0x002fc40000004100 */
[----:B---3--:R-:W-:-:S05]  /*2f80*/  HADD2.F32 R24, -RZ, R24.H0_H0 ;  /* 0x20000018ff187230 */ /* 0x008fca0000004100 */
[----:B------:R-:W-:Y:S02]  /*2f90*/  FFMA R24, R28, R24, R27 ;  /* 0x000000181c187223 */ /* 0x000fe4000000001b */
[----:B------:R-:W0:Y:S04]  /*2fa0*/  LDS.U16 R27, [R13+0x80] ;  /* 0x000080000d1b7984 */ /* 0x000e280000000400 */
[----:B------:R-:W-:Y:S01]  /*2fb0*/  LDS.U16 R28, [R13+0x140] ;  /* 0x000140000d1c7984 */ /* 0x000fe20000000400 */
[----:B0-----:R-:W-:Y:S02]  /*2fc0*/  HADD2.F32 R27, -RZ, R27.H0_H0 ;  /* 0x2000001bff1b7230 */ /* 0x001fe40000004100 */
[----:B--2---:R-:W-:-:S05]  /*2fd0*/  HADD2.F32 R26, -RZ, R26.H0_H0 ;  /* 0x2000001aff1a7230 */ /* 0x004fca0000004100 */
[----:B------:R-:W-:Y:S02]  /*2fe0*/  FFMA R24, R27, R26, R24 ;  /* 0x0000001a1b187223 */ /* 0x000fe40000000018 */
[----:B------:R-:W0:Y:S01]  /*2ff0*/  LDS.U16 R26, [R13+0xc0] ;  /* 0x0000c0000d1a7984 */ /* 0x000e220000000400 */
[----:B----4-:R-:W-:Y:S02]  /*3000*/  HADD2.F32 R25, -RZ, R25.H0_H0 ;  /* 0x20000019ff197230 */ /* 0x010fe40000004100 */
[----:B0-----:R-:W-:-:S05]  /*3010*/  HADD2.F32 R27, -RZ, R26.H0_H0 ;  /* 0x2000001aff1b7230 */ /* 0x001fca0000004100 */
[----:B------:R-:W-:Y:S02]  /*3020*/  FFMA R27, R27, R25, R24 ;  /* 0x000000191b1b7223 */ /* 0x000fe40000000018 */
[----:B------:R-:W0:Y:S04]  /*3030*/  LDS.U16 R25, [R13+0x100] ;  /* 0x000100000d197984 */ /* 0x000e280000000400 */
[----:B------:R-:W2:Y:S01]  /*3040*/  LDG.E.U16.CONSTANT R24, desc[UR6][R4.64+0x140] ;  /* 0x0001400604187981 */ /* 0x000ea2000c1e9500 */
[----:B-----5:R-:W-:Y:S02]  /*3050*/  HADD2.F32 R22, -RZ, R22.H0_H0 ;  /* 0x20000016ff167230 */ /* 0x020fe40000004100 */
[----:B0-----:R-:W-:Y:S02]  /*3060*/  HADD2.F32 R26, -RZ, R25.H0_H0 ;  /* 0x20000019ff1a7230 */ /* 0x001fe40000004100 */
[----:B------:R-:W3:Y:S03]  /*3070*/  LDG.E.U16.CONSTANT R25, desc[UR6][R4.64+0x1c0] ;  /* 0x0001c00604197981 */ /* 0x000ee6000c1e9500 */
[----:B------:R-:W-:-:S02]  /*3080*/  FFMA R27, R26, R22, R27 ;  /* 0x000000161a1b7223 */ /* 0x000fc4000000001b */
[----:B------:R-:W4:Y:S04]  /*3090*/  LDG.E.U16.CONSTANT R26, desc[UR6][R4.64+0x180] ;  /* 0x00018006041a7981 */ /* 0x000f28000c1e9500 */
[----:B------:R-:W5:Y:S01]  /*30a0*/  LDG.E.U16.CONSTANT R22, desc[UR6][R4.64+0x200] ;  /* 0x0002000604167981 */ /* 0x000f62000c1e9500 */
[----:B------:R-:W-:Y:S02]  /*30b0*/  HADD2.F32 R28, -RZ, R28.H0_H0 ;  /* 0x2000001cff1c7230 */ /* 0x000fe40000004100 */
[----:B--2---:R-:W-:-:S05]  /*30c0*/  HADD2.F32 R24, -RZ, R24.H0_H0 ;  /* 0x20000018ff187230 */ /* 0x004fca0000004100 */
[----:B------:R-:W-:Y:S02]  /*30d0*/  FFMA R24, R28, R24, R27 ;  /* 0x000000181c187223 */ /* 0x000fe4000000001b */
[----:B------:R-:W0:Y:S04]  /*30e0*/  LDS.U16 R27, [R13+0x180] ;  /* 0x000180000d1b7984 */ /* 0x000e280000000400 */
[----:B------:R-:W-:Y:S01]  /*30f0*/  LDS.U16 R28, [R13+0x240] ;  /* 0x000240000d1c7984 */ /* 0x000fe20000000400 */
[----:B----4-:R-:W-:Y:S02]  /*3100*/  HADD2.F32 R26, -RZ, R26.H0_H0 ;  /* 0x2000001aff1a7230 */ /* 0x010fe40000004100 */
[----:B0-----:R-:W-:-:S05]  /*3110*/  HADD2.F32 R27, -RZ, R27.H0_H0 ;  /* 0x2000001bff1b7230 */ /* 0x001fca0000004100 */
[----:B------:R-:W-:Y:S02]  /*3120*/  FFMA R24, R27, R26, R24 ;  /* 0x0000001a1b187223 */ /* 0x000fe40000000018 */
[----:B------:R-:W0:Y:S01]  /*3130*/  LDS.U16 R26, [R13+0x1c0] ;  /* 0x0001c0000d1a7984 */ /* 0x000e220000000400 */
[----:B---3--:R-:W-:Y:S02]  /*3140*/  HADD2.F32 R25, -RZ, R25.H0_H0 ;  /* 0x20000019ff197230 */ /* 0x008fe40000004100 */
        /* <DEDUP_REMOVED lines=20> */
[----:B0-----:R-:W-:Y:S02]  /*3290*/  HADD2.F32 R27, -RZ, R26.H0_H0 ;  /* 0x2000001aff1b7230 */ /* 0x001fe40000004100 */
[----:B------:R-:W0:Y:S03]  /*32a0*/  LDS.U16 R26, [R13+0x300] ;  /* 0x000300000d1a7984 */ /* 0x000e260000000400 */
[----:B------:R-:W-:-:S02]  /*32b0*/  FFMA R25, R27, R25, R24 ;  /* 0x000000191b197223 */ /* 0x000fc40000000018 */
[----:B------:R-:W2:Y:S01]  /*32c0*/  LDG.E.U16.CONSTANT R24, desc[UR6][R4.64+0x340] ;  /* 0x0003400604187981 */ /* 0x000ea2000c1e9500 */
[----:B-----5:R-:W-:-:S03]  /*32d0*/  HADD2.F32 R22, -RZ, R22.H0_H0 ;  /* 0x20000016ff167230 */ /* 0x020fc60000004100 */
[----:B------:R-:W1:Y:S01]  /*32e0*/  LDS.U16 R27, [R13+0x340] ;  /* 0x000340000d1b7984 */ /* 0x000e620000000400 */
[----:B0-----:R-:W-:-:S05]  /*32f0*/  HADD2.F32 R26, -RZ, R26.H0_H0 ;  /* 0x2000001aff1a7230 */ /* 0x001fca0000004100 */
[----:B------:R-:W-:Y:S02]  /*3300*/  FFMA R26, R26, R22, R25 ;  /* 0x000000161a1a7223 */ /* 0x000fe40000000019 */
[----:B------:R-:W3:Y:S04]  /*3310*/  LDG.E.U16.CONSTANT R22, desc[UR6][R4.64+0x380] ;  /* 0x0003800604167981 */ /* 0x000ee8000c1e9500 */
[----:B------:R0:W4:Y:S01]  /*3320*/  LDG.E.U16.CONSTANT R25, desc[UR6][R4.64+0x3c0] ;  /* 0x0003c00604197981 */ /* 0x000122000c1e9500 */
[----:B-1----:R-:W-:Y:S01]  /*3330*/  HADD2.F32 R27, -RZ, R27.H0_H0 ;  /* 0x2000001bff1b7230 */ /* 0x002fe20000004100 */
[----:B------:R-:W-:-:S04]  /*3340*/  IADD3 R15, PT, PT, R15, 0x10, RZ ;  /* 0x000000100f0f7810 */ /* 0x000fc80007ffe0ff */
[----:B------:R-:W-:Y:S01]  /*3350*/  ISETP.NE.AND P1, PT, R15, R8, PT ;  /* 0x000000080f00720c */ /* 0x000fe20003f25270 */
[----:B0-----:R-:W-:Y:S01]  /*3360*/  HADD2.F32 R5, -RZ, R28.H0_H0 ;  /* 0x2000001cff057230 */ /* 0x001fe20000004100 */
[----:B------:R-:W-:Y:S01]  /*3370*/  IADD3 R10, PT, PT, R10, 0x200, RZ ;  /* 0x000002000a0a7810 */ /* 0x000fe20007ffe0ff */
[----:B--2---:R-:W-:-:S05]  /*3380*/  HADD2.F32 R24, -RZ, R24.H0_H0 ;  /* 0x20000018ff187230 */ /* 0x004fca0000004100 */
[----:B------:R-:W-:Y:S02]  /*3390*/  FFMA R24, R27, R24, R26 ;  /* 0x000000181b187223 */ /* 0x000fe4000000001a */
[----:B------:R-:W0:Y:S01]  /*33a0*/  LDS.U16 R26, [R13+0x380] ;  /* 0x000380000d1a7984 */ /* 0x000e220000000400 */
[----:B---3--:R-:W-:Y:S02]  /*33b0*/  HADD2.F32 R22, -RZ, R22.H0_H0 ;  /* 0x20000016ff167230 */ /* 0x008fe40000004100 */
[----:B0-----:R-:W-:Y:S02]  /*33c0*/  HADD2.F32 R27, -RZ, R26.H0_H0 ;  /* 0x2000001aff1b7230 */ /* 0x001fe40000004100 */
[----:B----4-:R-:W-:-:S03]  /*33d0*/  HADD2.F32 R25, -RZ, R25.H0_H0 ;  /* 0x20000019ff197230 */ /* 0x010fc60000004100 */
[----:B------:R-:W-:-:S04]  /*33e0*/  FFMA R22, R27, R22, R24 ;  /* 0x000000161b167223 */ /* 0x000fc80000000018 */
[----:B------:R-:W-:Y:S01]  /*33f0*/  FFMA R22, R5, R25, R22 ;  /* 0x0000001905167223 */ /* 0x000fe20000000016 */
[----:B------:R-:W-:Y:S06]  /*3400*/  @P1 BRA `(.L_x_34) ;  /* 0xfffffff8009c1947 */ /* 0x000fec000383ffff */
.L_x_33:
[----:B------:R-:W-:Y:S05]  /*3410*/  BSYNC.RECONVERGENT B2 ;  /* 0x0000000000027941 */ /* 0x000fea0003800200 */
.L_x_32:
[----:B------:R-:W-:Y:S05]  /*3420*/  @!P2 BRA `(.L_x_31) ;  /* 0x0000000400c0a947 */ /* 0x000fea0003800000 */
[----:B------:R-:W-:Y:S01]  /*3430*/  IADD3 R4, PT, PT, R14, -0x1, RZ ;  /* 0xffffffff0e047810 */ /* 0x000fe20007ffe0ff */
[----:B------:R-:W-:Y:S01]  /*3440*/  BSSY.RECONVERGENT B2, `(.L_x_35) ;  /* 0x0000033000027945 */ /* 0x000fe20003800200 */
[----:B------:R-:W-:Y:S02]  /*3450*/  ISETP.NE.AND P2, PT, R23, RZ, PT ;  /* 0x000000ff1700720c */ /* 0x000fe40003f45270 */
[----:B------:R-:W-:-:S13]  /*3460*/  ISETP.GE.U32.AND P1, PT, R4, 0x7, PT ;  /* 0x000000070400780c */ /* 0x000fda0003f26070 */
[----:B------:R-:W-:Y:S05]  /*3470*/  @!P1 BRA `(.L_x_36) ;  /* 0x0000000000bc9947 */ /* 0x000fea0003800000 */
[----:B------:R-:W0:Y:S01]  /*3480*/  LDCU.64 UR10, c[0x0][0x388] ;  /* 0x00007100ff0a77ac */ /* 0x000e220008000a00 */
[----:B------:R-:W-:-:S04]  /*3490*/  IADD3 R5, P1, PT, R10, R11, RZ ;  /* 0x0000000b0a057210 */ /* 0x000fc80007f3e0ff */
[----:B------:R-:W-:Y:S02]  /*34a0*/  IADD3.X R24, PT, PT, RZ, R12, RZ, P1, !PT ;  /* 0x0000000cff187210 */ /* 0x000fe40000ffe4ff */
[----:B0-----:R-:W-:-:S04]  /*34b0*/  LEA R4, P1, R5, UR10, 0x1 ;  /* 0x0000000a05047c11 */ /* 0x001fc8000f8208ff */
[----:B------:R-:W-:-:S05]  /*34c0*/  LEA.HI.X R5, R5, UR11, R24, 0x1, P1 ;  /* 0x0000000b05057c11 */ /* 0x000fca00088f0c18 */
[----:B------:R-:W2:Y:S04]  /*34d0*/  LDG.E.U16.CONSTANT R28, desc[UR6][R4.64] ;  /* 0x00000006041c7981 */ /* 0x000ea8000c1e9500 */
[----:B------:R-:W3:Y:S04]  /*34e0*/  LDG.E.U16.CONSTANT R25, desc[UR6][R4.64+0x40] ;  /* 0x0000400604197981 */ /* 0x000ee8000c1e9500 */
[----:B------:R-:W4:Y:S04]  /*34f0*/  LDG.E.U16.CONSTANT R24, desc[UR6][R4.64+0x80] ;  /* 0x0000800604187981 */ /* 0x000f28000c1e9500 */
[----:B------:R-:W5:Y:S01]  /*3500*/  LDG.E.U16.CONSTANT R15, desc[UR6][R4.64+0xc0] ;  /* 0x0000c006040f7981 */ /* 0x000f62000c1e9500 */
[----:B------:R-:W-:-:S05]  /*3510*/  LEA R13, R10, R21, 0x1 ;  /* 0x000000150a0d7211 */ /* 0x000fca00078e08ff */
[----:B------:R-:W0:Y:S02]  /*3520*/  LDS.U16 R26, [R13] ;  /* 0x000000000d1a7984 */ /* 0x000e240000000400 */
[----:B0-----:R-:W-:Y:S02]  /*3530*/  HADD2.F32 R27, -RZ, R26.H0_H0 ;  /* 0x2000001aff1b7230 */ /* 0x001fe40000004100 */
[----:B--2---:R-:W-:Y:S02]  /*3540*/  HADD2.F32 R28, -RZ, R28.H0_H0 ;  /* 0x2000001cff1c7230 */ /* 0x004fe40000004100 */
[----:B---3--:R-:W-:-:S03]  /*3550*/  HADD2.F32 R25, -RZ, R25.H0_H0 ;  /* 0x20000019ff197230 */ /* 0x008fc60000004100 */
[----:B------:R-:W-:Y:S02]  /*3560*/  FFMA R27, R27, R28, R22 ;  /* 0x0000001c1b1b7223 */ /* 0x000fe40000000016 */
[----:B------:R-:W0:Y:S01]  /*3570*/  LDS.U16 R22, [R13+0x40] ;  /* 0x000040000d167984 */ /* 0x000e220000000400 */
[----:B----4-:R-:W-:-:S03]  /*3580*/  HADD2.F32 R24, -RZ, R24.H0_H0 ;  /* 0x20000018ff187230 */ /* 0x010fc60000004100 */
[----:B------:R-:W-:Y:S01]  /*3590*/  LDS.U16 R28, [R13+0x180] ;  /* 0x000180000d1c7984 */ /* 0x000fe20000000400 */
[----:B0-----:R-:W-:-:S05]  /*35a0*/  HADD2.F32 R22, -RZ, R22.H0_H0 ;  /* 0x20000016ff167230 */ /* 0x001fca0000004100 */
[----:B------:R-:W-:Y:S02]  /*35b0*/  FFMA R25, R22, R25, R27 ;  /* 0x0000001916197223 */ /* 0x000fe4000000001b */
[----:B------:R-:W0:Y:S04]  /*35c0*/  LDS.U16 R22, [R13+0x80] ;  /* 0x000080000d167984 */ /* 0x000e280000000400 */
[----:B------:R-:W-:Y:S01]  /*35d0*/  LDS.U16 R27, [R13+0x100] ;  /* 0x000100000d1b7984 */ /* 0x000fe20000000400 */
[----:B0-----:R-:W-:-:S03]  /*35e0*/  HADD2.F32 R26, -RZ, R22.H0_H0 ;  /* 0x20000016ff1a7230 */ /* 0x001fc60000004100 */
[----:B------:R-:W2:Y:S02]  /*35f0*/  LDG.E.U16.CONSTANT R22, desc[UR6][R4.64+0x100] ;  /* 0x0001000604167981 */ /* 0x000ea4000c1e9500 */
[----:B------:R-:W-:Y:S01]  /*3600*/  FFMA R24, R26, R24, R25 ;  /* 0x000000181a187223 */ /* 0x000fe20000000019 */
[----:B-----5:R-:W-:Y:S01]  /*3610*/  HADD2.F32 R26, -RZ, R15.H0_H0 ;  /* 0x2000000fff1a7230 */ /* 0x020fe20000004100 */
[----:B------:R-:W0:Y:S04]  /*3620*/  LDS.U16 R25, [R13+0xc0] ;  /* 0x0000c0000d197984 */ /* 0x000e280000000400 */
[----:B------:R-:W3:Y:S01]  /*3630*/  LDG.E.U16.CONSTANT R15, desc[UR6][R4.64+0x140] ;  /* 0x00014006040f7981 */ /* 0x000ee2000c1e9500 */
[----:B0-----:R-:W-:-:S05]  /*3640*/  HADD2.F32 R25, -RZ, R25.H0_H0 ;  /* 0x20000019ff197230 */ /* 0x001fca0000004100 */
[----:B------:R-:W-:Y:S02]  /*3650*/  FFMA R26, R25, R26, R24 ;  /* 0x0000001a191a7223 */ /* 0x000fe40000000018 */
[----:B------:R-:W4:Y:S04]  /*3660*/  LDG.E.U16.CONSTANT R24, desc[UR6][R4.64+0x180] ;  /* 0x0001800604187981 */ /* 0x000f28000c1e9500 */
[----:B------:R-:W5:Y:S01]  /*3670*/  LDG.E.U16.CONSTANT R25, desc[UR6][R4.64+0x1c0] ;  /* 0x0001c00604197981 */ /* 0x000f62000c1e9500 */
[----:B------:R-:W-:Y:S02]  /*3680*/  HADD2.F32 R27, -RZ, R27.H0_H0 ;  /* 0x2000001bff1b7230 */ /* 0x000fe40000004100 */
[----:B------:R-:W-:Y:S02]  /*3690*/  HADD2.F32 R28, -RZ, R28.H0_H0 ;  /* 0x2000001cff1c7230 */ /* 0x000fe40000004100 */
[----:B------:R-:W-:-:S02]  /*36a0*/  VIADD R10, R10, 0x100 ;  /* 0x000001000a0a7836 */ /* 0x000fc40000000000 */
[----:B--2---:R-:W-:-:S05]  /*36b0*/  HADD2.F32 R22, -RZ, R22.H0_H0 ;  /* 0x20000016ff167230 */ /* 0x004fca0000004100 */
[----:B------:R-:W-:Y:S02]  /*36c0*/  FFMA R26, R27, R22, R26 ;  /* 0x000000161b1a7223 */ /* 0x000fe4000000001a */
[----:B------:R-:W0:Y:S04]  /*36d0*/  LDS.U16 R27, [R13+0x140] ;  /* 0x000140000d1b7984 */ /* 0x000e280000000400 */
[----:B------:R-:W1:Y:S01]  /*36e0*/  LDS.U16 R22, [R13+0x1c0] ;  /* 0x0001c0000d167984 */ /* 0x000e620000000400 */
[----:B---3--:R-:W-:Y:S02]  /*36f0*/  HADD2.F32 R15, -RZ, R15.H0_H0 ;  /* 0x2000000fff0f7230 */ /* 0x008fe40000004100 */
[----:B0-----:R-:W-:Y:S02]  /*3700*/  HADD2.F32 R27, -RZ, R27.H0_H0 ;  /* 0x2000001bff1b7230 */ /* 0x001fe40000004100 */
[----:B----4-:R-:W-:-:S03]  /*3710*/  HADD2.F32 R24, -RZ, R24.H0_H0 ;  /* 0x20000018ff187230 */ /* 0x010fc60000004100 */
[----:B------:R-:W-:Y:S01]  /*3720*/  FFMA R15, R27, R15, R26 ;  /* 0x0000000f1b0f7223 */ /* 0x000fe2000000001a */
[----:B-1----:R-:W-:Y:S02]  /*3730*/  HADD2.F32 R22, -RZ, R22.H0_H0 ;  /* 0x20000016ff167230 */ /* 0x002fe40000004100 */
[----:B-----5:R-:W-:Y:S02]  /*3740*/  HADD2.F32 R25, -RZ, R25.H0_H0 ;  /* 0x20000019ff197230 */ /* 0x020fe40000004100 */
[----:B------:R-:W-:-:S04]  /*3750*/  FFMA R15, R28, R24, R15 ;  /* 0x000000181c0f7223 */ /* 0x000fc8000000000f */
[----:B------:R-:W-:-:S07]  /*3760*/  FFMA R22, R22, R25, R15 ;  /* 0x0000001916167223 */ /* 0x000fce000000000f */
.L_x_36:
[----:B------:R-:W-:Y:S05]  /*3770*/  BSYNC.RECONVERGENT B2 ;  /* 0x0000000000027941 */ /* 0x000fea0003800200 */
.L_x_35:
        /* <DEDUP_REMOVED lines=15> */
[----:B------:R-:W-:-:S02]  /*3870*/  LEA R25, R10, R21, 0x1 ;  /* 0x000000150a197211 */ /* 0x000fc400078e08ff */
[----:B------:R-:W-:-:S03]  /*3880*/  IADD3 R10, PT, PT, R10, 0x80, RZ ;  /* 0x000000800a0a7810 */ /* 0x000fc60007ffe0ff */
[----:B------:R-:W0:Y:S02]  /*3890*/  LDS.U16 R26, [R25] ;  /* 0x00000000191a7984 */ /* 0x000e240000000400 */
[----:B0-----:R-:W-:Y:S02]  /*38a0*/  HADD2.F32 R27, -RZ, R26.H0_H0 ;  /* 0x2000001aff1b7230 */ /* 0x001fe40000004100 */
[----:B------:R-:W0:Y:S02]  /*38b0*/  LDS.U16 R26, [R25+0x40] ;  /* 0x00004000191a7984 */ /* 0x000e240000000400 */
[----:B0-----:R-:W-:Y:S02]  /*38c0*/  HADD2.F32 R26, -RZ, R26.H0_H0 ;  /* 0x2000001aff1a7230 */ /* 0x001fe40000004100 */
[----:B--2---:R-:W-:Y:S02]  /*38d0*/  HADD2.F32 R28, -RZ, R28.H0_H0 ;  /* 0x2000001cff1c7230 */ /* 0x004fe40000004100 */
[----:B---3--:R-:W-:-:S03]  /*38e0*/  HADD2.F32 R15, -RZ, R15.H0_H0 ;  /* 0x2000000fff0f7230 */ /* 0x008fc60000004100 */
[----:B------:R-:W-:Y:S02]  /*38f0*/  FFMA R27, R27, R28, R22 ;  /* 0x0000001c1b1b7223 */ /* 0x000fe40000000016 */
[----:B------:R-:W0:Y:S01]  /*3900*/  LDS.U16 R28, [R25+0x80] ;  /* 0x00008000191c7984 */ /* 0x000e220000000400 */
[----:B----4-:R-:W-:Y:S02]  /*3910*/  HADD2.F32 R13, -RZ, R13.H0_H0 ;  /* 0x2000000dff0d7230 */ /* 0x010fe40000004100 */
[----:B------:R-:W-:Y:S01]  /*3920*/  FFMA R15, R26, R15, R27 ;  /* 0x0000000f1a0f7223 */ /* 0x000fe2000000001b */
[----:B------:R-:W1:Y:S01]  /*3930*/  LDS.U16 R22, [R25+0xc0] ;  /* 0x0000c00019167984 */ /* 0x000e620000000400 */
[----:B-----5:R-:W-:Y:S02]  /*3940*/  HADD2.F32 R24, -RZ, R24.H0_H0 ;  /* 0x20000018ff187230 */ /* 0x020fe40000004100 */
[----:B0-----:R-:W-:Y:S02]  /*3950*/  HADD2.F32 R28, -RZ, R28.H0_H0 ;  /* 0x2000001cff1c7230 */ /* 0x001fe40000004100 */
[----:B-1----:R-:W-:-:S03]  /*3960*/  HADD2.F32 R22, -RZ, R22.H0_H0 ;  /* 0x20000016ff167230 */ /* 0x002fc60000004100 */
[----:B------:R-:W-:-:S04]  /*3970*/  FFMA R13, R28, R13, R15 ;  /* 0x0000000d1c0d7223 */ /* 0x000fc8000000000f */
[----:B------:R-:W-:-:S07]  /*3980*/  FFMA R22, R22, R24, R13 ;  /* 0x0000001816167223 */ /* 0x000fce000000000d */
.L_x_38:
[----:B------:R-:W-:Y:S05]  /*3990*/  BSYNC.RECONVERGENT B2 ;  /* 0x0000000000027941 */ /* 0x000fea0003800200 */
.L_x_37:
[----:B------:R-:W-:Y:S05]  /*39a0*/  @!P2 BRA `(.L_x_31) ;  /* 0x000000000060a947 */ /* 0x000fea0003800000 */
[----:B------:R-:W0:Y:S01]  /*39b0*/  LDCU.64 UR10, c[0x0][0x388] ;  /* 0x00007100ff0a77ac */ /* 0x000e220008000a00 */
[----:B------:R-:W-:-:S04]  /*39c0*/  IADD3 R11, P1, PT, R10, R11, RZ ;  /* 0x0000000b0a0b7210 */ /* 0x000fc80007f3e0ff */
[----:B------:R-:W-:Y:S02]  /*39d0*/  IADD3.X R12, PT, PT, RZ, R12, RZ, P1, !PT ;  /* 0x0000000cff0c7210 */ /* 0x000fe40000ffe4ff */
[----:B0-----:R-:W-:-:S04]  /*39e0*/  LEA R4, P1, R11, UR10, 0x1 ;  /* 0x0000000a0b047c11 */ /* 0x001fc8000f8208ff */
[----:B------:R-:W-:-:S05]  /*39f0*/  LEA.HI.X R5, R11, UR11, R12, 0x1, P1 ;  /* 0x0000000b0b057c11 */ /* 0x000fca00088f0c0c */
[----:B------:R-:W2:Y:S01]  /*3a00*/  LDG.E.U16.CONSTANT R12, desc[UR6][R4.64] ;  /* 0x00000006040c7981 */ /* 0x000ea2000c1e9500 */
[----:B------:R-:W-:Y:S02]  /*3a10*/  LEA R24, R10, R21, 0x1 ;  /* 0x000000150a187211 */ /* 0x000fe400078e08ff */
[----:B------:R-:W-:-:S03]  /*3a20*/  ISETP.NE.AND P1, PT, R9, 0x1, PT ;  /* 0x000000010900780c */ /* 0x000fc60003f25270 */
[----:B------:R-:W0:Y:S02]  /*3a30*/  LDS.U16 R10, [R24] ;  /* 0x00000000180a7984 */ /* 0x000e240000000400 */
[----:B0-----:R-:W-:Y:S02]  /*3a40*/  HADD2.F32 R11, -RZ, R10.H0_H0 ;  /* 0x2000000aff0b7230 */ /* 0x001fe40000004100 */
[----:B--2---:R-:W-:-:S05]  /*3a50*/  HADD2.F32 R12, -RZ, R12.H0_H0 ;  /* 0x2000000cff0c7230 */ /* 0x004fca0000004100 */
[----:B------:R-:W-:Y:S01]  /*3a60*/  FFMA R22, R11, R12, R22 ;  /* 0x0000000c0b167223 */ /* 0x000fe20000000016 */
[----:B------:R-:W-:Y:S06]  /*3a70*/  @!P1 BRA `(.L_x_31) ;  /* 0x00000000002c9947 */ /* 0x000fec0003800000 */
[----:B------:R-:W-:Y:S01]  /*3a80*/  ISETP.NE.AND P1, PT, R9, 0x2, PT ;  /* 0x000000020900780c */ /* 0x000fe20003f25270 */
[----:B------:R-:W2:Y:S04]  /*3a90*/  LDG.E.U16.CONSTANT R12, desc[UR6][R4.64+0x40] ;  /* 0x00004006040c7981 */ /* 0x000ea8000c1e9500 */
[----:B------:R-:W0:Y:S08]  /*3aa0*/  LDS.U16 R10, [R24+0x40] ;  /* 0x00004000180a7984 */ /* 0x000e300000000400 */
[----:B------:R-:W3:Y:S04]  /*3ab0*/  @P1 LDG.E.U16.CONSTANT R15, desc[UR6][R4.64+0x80] ;  /* 0x00008006040f1981 */ /* 0x000ee8000c1e9500 */
[----:B------:R-:W1:Y:S01]  /*3ac0*/  @P1 LDS.U16 R13, [R24+0x80] ;  /* 0x00008000180d1984 */ /* 0x000e620000000400 */
[----:B0-----:R-:W-:-:S02]  /*3ad0*/  HADD2.F32 R11, -RZ, R10.H0_H0 ;  /* 0x2000000aff0b7230 */ /* 0x001fc40000004100 */
[----:B-1----:R-:W-:Y:S02]  /*3ae0*/  @P1 HADD2.F32 R13, -RZ, R13.H0_H0 ;  /* 0x2000000dff0d1230 */ /* 0x002fe40000004100 */
[----:B--2---:R-:W-:-:S05]  /*3af0*/  HADD2.F32 R12, -RZ, R12.H0_H0 ;  /* 0x2000000cff0c7230 */ /* 0x004fca0000004100 */
[----:B------:R-:W-:Y:S01]  /*3b00*/  FFMA R22, R11, R12, R22 ;  /* 0x0000000c0b167223 */ /* 0x000fe20000000016 */
[----:B---3--:R-:W-:-:S05]  /*3b10*/  @P1 HADD2.F32 R15, -RZ, R15.H0_H0 ;  /* 0x2000000fff0f1230 */ /* 0x008fca0000004100 */
[----:B------:R-:W-:-:S07]  /*3b20*/  @P1 FFMA R22, R13, R15, R22 ;  /* 0x0000000f0d161223 */ /* 0x000fce0000000016 */
.L_x_31:
[----:B------:R-:W-:Y:S05]  /*3b30*/  BSYNC.RECONVERGENT B0 ;  /* 0x0000000000007941 */ /* 0x000fea0003800200 */
.L_x_30:
[----:B------:R-:W-:Y:S05]  /*3b40*/  @P0 BRA `(.L_x_39) ;  /* 0xfffffff0008c0947 */ /* 0x000fea000383ffff */
.L_x_29:
[----:B------:R-:W-:Y:S05]  /*3b50*/  BSYNC.RECONVERGENT B1 ;  /* 0x0000000000017941 */ /* 0x000fea0003800200 */
.L_x_28:
[----:B------:R-:W0:Y:S01]  /*3b60*/  LDC R15, c[0x0][0x3b8] ;  /* 0x0000ee00ff0f7b82 */ /* 0x000e220000000800 */
[C---:B------:R-:W-:Y:S01]  /*3b70*/  VIADD R7, R16.reuse, 0x40 ;  /* 0x0000004010077836 */ /* 0x040fe20000000000 */
[C---:B------:R-:W-:Y:S01]  /*3b80*/  IADD3 R9, PT, PT, R16.reuse, 0xc0, RZ ;  /* 0x000000c010097810 */ /* 0x040fe20007ffe0ff */
[C---:B------:R-:W-:Y:S01]  /*3b90*/  VIADD R23, R16.reuse, 0x240 ;  /* 0x0000024010177836 */ /* 0x040fe20000000000 */
[----:B------:R-:W-:Y:S02]  /*3ba0*/  IABS R24, R16 ;  /* 0x0000001000187213 */ /* 0x000fe40000000000 */
[----:B------:R-:W-:Y:S02]  /*3bb0*/  IABS R12, R9 ;  /* 0x00000009000c7213 */ /* 0x000fe40000000000 */
[----:B------:R-:W-:Y:S02]  /*3bc0*/  IADD3 R11, PT, PT, R16, 0x100, RZ ;  /* 0x00000100100b7810 */ /* 0x000fe40007ffe0ff */
[----:B------:R-:W-:-:S02]  /*3bd0*/  ISETP.GE.AND P6, PT, R9, RZ, PT ;  /* 0x000000ff0900720c */ /* 0x000fc40003fc6270 */
[----:B------:R-:W-:Y:S02]  /*3be0*/  IABS R14, R11 ;  /* 0x0000000b000e7213 */ /* 0x000fe40000000000 */
[----:B------:R-:W-:-:S04]  /*3bf0*/  IADD3 R9, PT, PT, R16, 0x180, RZ ;  /* 0x0000018010097810 */ /* 0x000fc80007ffe0ff */
[----:B------:R-:W-:Y:S02]  /*3c00*/  IABS R26, R9 ;  /* 0x00000009001a7213 */ /* 0x000fe40000000000 */
[----:B0-----:R-:W-:-:S04]  /*3c10*/  IABS R13, R15 ;  /* 0x0000000f000d7213 */ /* 0x001fc80000000000 */
[----:B------:R-:W0:Y:S08]  /*3c20*/  I2F.RP R8, R13 ;  /* 0x0000000d00087306 */ /* 0x000e300000209400 */
[----:B0-----:R-:W0:Y:S02]  /*3c30*/  MUFU.RCP R8, R8 ;  /* 0x0000000800087308 */ /* 0x001e240000001000 */
[----:B0-----:R-:W-:-:S02]  /*3c40*/  IADD3 R4, PT, PT, R8, 0xffffffe, RZ ;  /* 0x0ffffffe08047810 */ /* 0x001fc40007ffe0ff */
[----:B------:R-:W-:-:S04]  /*3c50*/  IABS R8, R7 ;  /* 0x0000000700087213 */ /* 0x000fc80000000000 */
[----:B------:R0:W1:Y:S02]  /*3c60*/  F2I.FTZ.U32.TRUNC.NTZ R5, R4 ;  /* 0x0000000400057305 */ /* 0x000064000021f000 */
[----:B0-----:R-:W-:Y:S01]  /*3c70*/  HFMA2 R4, -RZ, RZ, 0, 0 ;  /* 0x00000000ff047431 */ /* 0x001fe200000001ff */
[----:B-1----:R-:W-:-:S05]  /*3c80*/  IADD3 R6, PT, PT, RZ, -R5, RZ ;  /* 0x80000005ff067210 */ /* 0x002fca0007ffe0ff */
[----:B------:R-:W-:Y:S01]  /*3c90*/  IMAD R27, R6, R13, RZ ;  /* 0x0000000d061b7224 */ /* 0x000fe200078e02ff */
[----:B------:R-:W-:-:S03]  /*3ca0*/  IADD3 R6, PT, PT, R16, 0x80, RZ ;  /* 0x0000008010067810 */ /* 0x000fc60007ffe0ff */
[----:B------:R-:W-:Y:S01]  /*3cb0*/  IMAD.HI.U32 R27, R5, R27, R4 ;  /* 0x0000001b051b7227 */ /* 0x000fe200078e0004 */
[----:B------:R-:W-:Y:S02]  /*3cc0*/  IABS R10, R6 ;  /* 0x00000006000a7213 */ /* 0x000fe40000000000 */
[----:B------:R-:W-:-:S03]  /*3cd0*/  ISETP.GE.AND P1, PT, R6, RZ, PT ;  /* 0x000000ff0600720c */ /* 0x000fc60003f26270 */
[----:B------:R-:W-:-:S04]  /*3ce0*/  IMAD.HI.U32 R4, R27, R8, RZ ;  /* 0x000000081b047227 */ /* 0x000fc800078e00ff */
[----:B------:R-:W-:Y:S01]  /*3cf0*/  IMAD.HI.U32 R5, R27, R10, RZ ;  /* 0x0000000a1b057227 */ /* 0x000fe200078e00ff */
[----:B------:R-:W-:-:S05]  /*3d00*/  IADD3 R4, PT, PT, -R4, RZ, RZ ;  /* 0x000000ff04047210 */ /* 0x000fca0007ffe1ff */
[----:B------:R-:W-:Y:S01]  /*3d10*/  IMAD R4, R13, R4, R8 ;  /* 0x000000040d047224 */ /* 0x000fe200078e0208 */
[----:B------:R-:W-:Y:S01]  /*3d20*/  IADD3 R8, PT, PT, -R5, RZ, RZ ;  /* 0x000000ff05087210 */ /* 0x000fe20007ffe1ff */
[----:B------:R-:W-:-:S03]  /*3d30*/  IMAD.HI.U32 R5, R27, R12, RZ ;  /* 0x0000000c1b057227 */ /* 0x000fc600078e00ff */
[C---:B------:R-:W-:Y:S01]  /*3d40*/  ISETP.GT.U32.AND P0, PT, R13.reuse, R4, PT ;  /* 0x000000040d00720c */ /* 0x040fe20003f04070 */
[----:B------:R-:W-:Y:S01]  /*3d50*/  IMAD R10, R13, R8, R10 ;  /* 0x000000080d0a7224 */ /* 0x000fe200078e020a */
[----:B------:R-:W-:Y:S01]  /*3d60*/  IADD3 R8, PT, PT, -R5, RZ, RZ ;  /* 0x000000ff05087210 */ /* 0x000fe20007ffe1ff */
[----:B------:R-:W-:-:S03]  /*3d70*/  IMAD.HI.U32 R5, R27, R24, RZ ;  /* 0x000000181b057227 */ /* 0x000fc600078e00ff */
[C---:B------:R-:W-:Y:S01]  /*3d80*/  ISETP.GT.U32.AND P2, PT, R13.reuse, R10, PT ;  /* 0x0000000a0d00720c */ /* 0x040fe20003f44070 */
[----:B------:R-:W-:Y:S02]  /*3d90*/  IMAD R12, R13, R8, R12 ;  /* 0x000000080d0c7224 */ /* 0x000fe400078e020c */
[----:B------:R-:W-:Y:S02]  /*3da0*/  IMAD.MOV R8, RZ, RZ, -R5 ;  /* 0x000000ffff087224 */ /* 0x000fe400078e0a05 */
[----:B------:R-:W-:Y:S01]  /*3db0*/  IMAD.HI.U32 R5, R27, R14, RZ ;  /* 0x0000000e1b057227 */ /* 0x000fe200078e00ff */
[C---:B------:R-:W-:Y:S02]  /*3dc0*/  ISETP.GT.U32.AND P5, PT, R13.reuse, R12, PT ;  /* 0x0000000c0d00720c */ /* 0x040fe40003fa4070 */
[----:B------:R-:W-:Y:S01]  /*3dd0*/  @!P0 IADD3 R4, PT, PT, R4, -R13, RZ ;  /* 0x8000000d04048210 */ /* 0x000fe20007ffe0ff */
[----:B------:R-:W-:Y:S01]  /*3de0*/  IMAD R24, R13, R8, R24 ;  /* 0x000000080d187224 */ /* 0x000fe200078e0218 */
[----:B------:R-:W-:-:S02]  /*3df0*/  ISETP.GE.AND P0, PT, R7, RZ, PT ;  /* 0x000000ff0700720c */ /* 0x000fc40003f06270 */
[C---:B------:R-:W-:Y:S02]  /*3e00*/  ISETP.GT.U32.AND P3, PT, R13.reuse, R4, PT ;  /* 0x000000040d00720c */ /* 0x040fe40003f64070 */
[----:B------:R-:W-:Y:S02]  /*3e10*/  @!P2 IADD3 R10, PT, PT, R10, -R13, RZ ;  /* 0x8000000d0a0aa210 */ /* 0x000fe40007ffe0ff */
[C---:B------:R-:W-:Y:S02]  /*3e20*/  ISETP.GT.U32.AND P2, PT, R13.reuse, R24, PT ;  /* 0x000000180d00720c */ /* 0x040fe40003f44070 */
[----:B------:R-:W-:Y:S02]  /*3e30*/  ISETP.GT.U32.AND P4, PT, R13, R10, PT ;  /* 0x0000000a0d00720c */ /* 0x000fe40003f84070 */
[----:B------:R-:W-:Y:S02]  /*3e40*/  IADD3 R5, PT, PT, -R5, RZ, RZ ;  /* 0x000000ff05057210 */ /* 0x000fe40007ffe1ff */
[----:B------:R-:W-:-:S02]  /*3e50*/  IADD3 R7, PT, PT, R16, 0x140, RZ ;  /* 0x0000014010077810 */ /* 0x000fc40007ffe0ff */
[----:B------:R-:W-:Y:S01]  /*3e60*/  @!P5 IADD3 R12, PT, PT, R12, -R13, RZ ;  /* 0x8000000d0c0cd210 */ /* 0x000fe20007ffe0ff */
[----:B------:R-:W-:Y:S01]  /*3e70*/  IMAD R14, R13, R5, R14 ;  /* 0x000000050d0e7224 */ /* 0x000fe200078e020e */
[----:B------:R-:W-:Y:S01]  /*3e80*/  @!P3 IADD3 R4, PT, PT, R4, -R13, RZ ;  /* 0x8000000d0404b210 */ /* 0x000fe20007ffe0ff */
[----:B------:R-:W-:Y:S01]  /*3e90*/  IMAD.HI.U32 R5, R27, R26, RZ ;  /* 0x0000001a1b057227 */ /* 0x000fe200078e00ff */
[----:B------:R-:W-:Y:S02]  /*3ea0*/  IABS R8, R7 ;  /* 0x0000000700087213 */ /* 0x000fe40000000000 */
[----:B------:R-:W-:Y:S01]  /*3eb0*/  ISETP.GT.U32.AND P5, PT, R13, R12, PT ;  /* 0x0000000c0d00720c */ /* 0x000fe20003fa4070 */
[----:B------:R-:W-:Y:S01]  /*3ec0*/  @!P2 IMAD.IADD R24, R24, 0x1, -R13 ;  /* 0x000000011818a824 */ /* 0x000fe200078e0a0d */
[----:B------:R-:W-:Y:S01]  /*3ed0*/  MOV R6, R4 ;  /* 0x0000000400067202 */ /* 0x000fe20000000f00 */
[----:B------:R-:W-:Y:S01]  /*3ee0*/  IMAD.HI.U32 R4, R27, R8, RZ ;  /* 0x000000081b047227 */ /* 0x000fe200078e00ff */
[----:B------:R-:W-:-:S02]  /*3ef0*/  @!P4 IADD3 R10, PT, PT, R10, -R13, RZ ;  /* 0x8000000d0a0ac210 */ /* 0x000fc40007ffe0ff */
[C---:B------:R-:W-:Y:S02]  /*3f00*/  ISETP.GT.U32.AND P4, PT, R13.reuse, R14, PT ;  /* 0x0000000e0d00720c */ /* 0x040fe40003f84070 */
[----:B------:R-:W-:Y:S02]  /*3f10*/  @!P0 IADD3 R6, PT, PT, -R6, RZ, RZ ;  /* 0x000000ff06068210 */ /* 0x000fe40007ffe1ff */
[----:B------:R-:W-:Y:S02]  /*3f20*/  ISETP.GT.U32.AND P0, PT, R13, R24, PT ;  /* 0x000000180d00720c */ /* 0x000fe40003f04070 */
[----:B------:R-:W-:Y:S02]  /*3f30*/  IADD3 R4, PT, PT, -R4, RZ, RZ ;  /* 0x000000ff04047210 */ /* 0x000fe40007ffe1ff */
[----:B------:R-:W-:Y:S02]  /*3f40*/  @!P5 IADD3 R12, PT, PT, R12, -R13, RZ ;  /* 0x8000000d0c0cd210 */ /* 0x000fe40007ffe0ff */
[----:B------:R-:W-:-:S02]  /*3f50*/  IADD3 R5, PT, PT, -R5, RZ, RZ ;  /* 0x000000ff05057210 */ /* 0x000fc40007ffe1ff */
[----:B------:R-:W-:Y:S01]  /*3f60*/  ISETP.GE.AND P5, PT, R9, RZ, PT ;  /* 0x000000ff0900720c */ /* 0x000fe20003fa6270 */
[C---:B------:R-:W-:Y:S01]  /*3f70*/  IMAD R9, R13.reuse, R4, R8 ;  /* 0x000000040d097224 */ /* 0x040fe200078e0208 */
[----:B------:R-:W-:Y:S01]  /*3f80*/  @!P4 IADD3 R14, PT, PT, R14, -R13, RZ ;  /* 0x8000000d0e0ec210 */ /* 0x000fe20007ffe0ff */
[C---:B------:R-:W-:Y:S01]  /*3f90*/  IMAD R8, R13.reuse, R5, R26 ;  /* 0x000000050d087224 */ /* 0x040fe200078e021a */
[----:B------:R-:W-:Y:S01]  /*3fa0*/  @!P6 IADD3 R12, PT, PT, -R12, RZ, RZ ;  /* 0x000000ff0c0ce210 */ /* 0x000fe20007ffe1ff */
[----:B------:R-:W-:Y:S01]  /*3fb0*/  VIADD R5, R16, 0x200 ;  /* 0x0000020010057836 */ /* 0x000fe20000000000 */
[----:B------:R-:W-:Y:S02]  /*3fc0*/  @!P0 IADD3 R24, PT, PT, R24, -R13, RZ ;  /* 0x8000000d18188210 */ /* 0x000fe40007ffe0ff */
[C---:B------:R-:W-:Y:S02]  /*3fd0*/  ISETP.GT.U32.AND P0, PT, R13.reuse, R9, PT ;  /* 0x000000090d00720c */ /* 0x040fe40003f04070 */
[----:B------:R-:W-:-:S02]  /*3fe0*/  ISETP.GT.U32.AND P4, PT, R13, R14, PT ;  /* 0x0000000e0d00720c */ /* 0x000fc40003f84070 */
[----:B------:R-:W-:Y:S02]  /*3ff0*/  ISETP.GT.U32.AND P6, PT, R13, R8, PT ;  /* 0x000000080d00720c */ /* 0x000fe40003fc4070 */
[----:B------:R-:W-:Y:S02]  /*4000*/  ISETP.GE.AND P2, PT, R7, RZ, PT ;  /* 0x000000ff0700720c */ /* 0x000fe40003f46270 */
[----:B------:R-:W-:Y:S02]  /*4010*/  IADD3 R7, PT, PT, R16, 0x1c0, RZ ;  /* 0x000001c010077810 */ /* 0x000fe40007ffe0ff */
[----:B------:R-:W-:Y:S02]  /*4020*/  ISETP.GE.AND P3, PT, R11, RZ, PT ;  /* 0x000000ff0b00720c */ /* 0x000fe40003f66270 */
[----:B------:R-:W-:Y:S02]  /*4030*/  MOV R4, R24 ;  /* 0x0000001800047202 */ /* 0x000fe40000000f00 */
[----:B------:R-:W-:-:S02]  /*4040*/  IABS R24, R7 ;  /* 0x0000000700187213 */ /* 0x000fc40000000000 */
[-C--:B------:R-:W-:Y:S02]  /*4050*/  @!P0 IADD3 R9, PT, PT, R9, -R13.reuse, RZ ;  /* 0x8000000d09098210 */ /* 0x080fe40007ffe0ff */
[----:B------:R-:W-:Y:S02]  /*4060*/  @!P4 IADD3 R14, PT, PT, R14, -R13, RZ ;  /* 0x8000000d0e0ec210 */ /* 0x000fe40007ffe0ff */
[----:B------:R-:W-:Y:S02]  /*4070*/  ISETP.GE.AND P4, PT, R5, RZ, PT ;  /* 0x000000ff0500720c */ /* 0x000fe40003f86270 */
[----:B------:R-:W-:Y:S01]  /*4080*/  IABS R26, R5 ;  /* 0x00000005001a7213 */ /* 0x000fe20000000000 */
[----:B------:R-:W-:Y:S01]  /*4090*/  IMAD.HI.U32 R5, R27, R24, RZ ;  /* 0x000000181b057227 */ /* 0x000fe200078e00ff */
[----:B------:R-:W-:Y:S02]  /*40a0*/  @!P6 IADD3 R8, PT, PT, R8, -R13, RZ ;  /* 0x8000000d0808e210 */ /* 0x000fe40007ffe0ff */
[----:B------:R-:W-:-:S02]  /*40b0*/  ISETP.GT.U32.AND P6, PT, R13, R9, PT ;  /* 0x000000090d00720c */ /* 0x000fc40003fc4070 */
[----:B------:R-:W-:Y:S02]  /*40c0*/  @!P1 IADD3 R10, PT, PT, -R10, RZ, RZ ;  /* 0x000000ff0a0a9210 */ /* 0x000fe40007ffe1ff */
[----:B------:R-:W-:Y:S02]  /*40d0*/  ISETP.GE.AND P1, PT, R16, RZ, PT ;  /* 0x000000ff1000720c */ /* 0x000fe40003f26270 */
[----:B------:R-:W-:Y:S02]  /*40e0*/  IADD3 R11, PT, PT, -R5, RZ, RZ ;  /* 0x000000ff050b7210 */ /* 0x000fe40007ffe1ff */
[----:B------:R-:W-:Y:S02]  /*40f0*/  @!P3 IADD3 R14, PT, PT, -R14, RZ, RZ ;  /* 0x000000ff0e0eb210 */ /* 0x000fe40007ffe1ff */
[C---:B------:R-:W-:Y:S01]  /*4100*/  ISETP.GT.U32.AND P3, PT, R13.reuse, R8, PT ;  /* 0x000000080d00720c */ /* 0x040fe20003f64070 */
[----:B------:R-:W-:Y:S01]  /*4110*/  IMAD R24, R13, R11, R24 ;  /* 0x0000000b0d187224 */ /* 0x000fe200078e0218 */
[----:B------:R-:W-:-:S02]  /*4120*/  ISETP.NE.AND P0, PT, R15, RZ, PT ;  /* 0x000000ff0f00720c */ /* 0x000fc40003f05270 */
[----:B------:R-:W-:Y:S02]  /*4130*/  @!P6 IADD3 R9, PT, PT, R9, -R13, RZ ;  /* 0x8000000d0909e210 */ /* 0x000fe40007ffe0ff */
[----:B------:R-:W-:Y:S02]  /*4140*/  LOP3.LUT R15, RZ, R15, RZ, 0x33, !PT ;  /* 0x0000000fff0f7212 */ /* 0x000fe400078e33ff */
[----:B------:R-:W-:Y:S02]  /*4150*/  ISETP.GT.U32.AND P6, PT, R13, R24, PT ;  /* 0x000000180d00720c */ /* 0x000fe40003fc4070 */
[----:B------:R-:W-:Y:S02]  /*4160*/  @!P1 IADD3 R4, PT, PT, -R4, RZ, RZ ;  /* 0x000000ff04049210 */ /* 0x000fe40007ffe1ff */
[----:B------:R-:W-:Y:S02]  /*4170*/  SEL R5, R15, R6, !P0 ;  /* 0x000000060f057207 */ /* 0x000fe40004000000 */
[----:B------:R-:W-:-:S02]  /*4180*/  IADD3 R11, PT, PT, R16, 0x280, RZ ;  /* 0x00000280100b7810 */ /* 0x000fc40007ffe0ff */
[----:B------:R-:W-:Y:S02]  /*4190*/  ISETP.GE.AND P1, PT, R7, RZ, PT ;  /* 0x000000ff0700720c */ /* 0x000fe40003f26270 */
[----:B------:R-:W-:Y:S01]  /*41a0*/  SEL R6, R15, R10, !P0 ;  /* 0x0000000a0f067207 */ /* 0x000fe20004000000 */
[----:B------:R-:W-:Y:S01]  /*41b0*/  IMAD.HI.U32 R10, R27, R26, RZ ;  /* 0x0000001a1b0a7227 */ /* 0x000fe200078e00ff */
[C---:B------:R-:W-:Y:S02]  /*41c0*/  SEL R4, R15.reuse, R4, !P0 ;  /* 0x000000040f047207 */ /* 0x040fe40004000000 */
[----:B------:R-:W-:Y:S02]  /*41d0*/  SEL R7, R15, R12, !P0 ;  /* 0x0000000c0f077207 */ /* 0x000fe40004000000 */
[----:B------:R-:W-:Y:S02]  /*41e0*/  @!P3 IADD3 R8, PT, PT, R8, -R13, RZ ;  /* 0x8000000d0808b210 */ /* 0x000fe40007ffe0ff */
[----:B------:R-:W-:Y:S01]  /*41f0*/  IABS R12, R23 ;  /* 0x00000017000c7213 */ /* 0x000fe20000000000 */
[----:B------:R0:W-:Y:S01]  /*4200*/  STL.128 [R1], R4 ;  /* 0x0000000401007387 */ /* 0x0001e20000100c00 */
[----:B------:R-:W-:Y:S01]  /*4210*/  ISETP.GE.AND P3, PT, R23, RZ, PT ;  /* 0x000000ff1700720c */ /* 0x000fe20003f66270 */
[----:B------:R-:W-:Y:S01]  /*4220*/  @!P5 IMAD.MOV R8, RZ, RZ, -R8 ;  /* 0x000000ffff08d224 */ /* 0x000fe200078e0a08 */
[----:B------:R-:W-:-:S02]  /*4230*/  IABS R23, R11 ;  /* 0x0000000b00177213 */ /* 0x000fc40000000000 */
[----:B------:R-:W-:Y:S02]  /*4240*/  IADD3 R10, PT, PT, -R10, RZ, RZ ;  /* 0x000000ff0a0a7210 */ /* 0x000fe40007ffe1ff */
[----:B------:R-:W-:Y:S02]  /*4250*/  @!P6 IADD3 R24, PT, PT, R24, -R13, RZ ;  /* 0x8000000d1818e210 */ /* 0x000fe40007ffe0ff */
[----:B------:R-:W-:Y:S01]  /*4260*/  ISETP.GE.AND P5, PT, R11, RZ, PT ;  /* 0x000000ff0b00720c */ /* 0x000fe20003fa6270 */
[C---:B------:R-:W-:Y:S01]  /*4270*/  IMAD R10, R13.reuse, R10, R26 ;  /* 0x0000000a0d0a7224 */ /* 0x040fe200078e021a */
[----:B------:R-:W-:Y:S02]  /*4280*/  ISETP.GT.U32.AND P6, PT, R13, R24, PT ;  /* 0x000000180d00720c */ /* 0x000fe40003fc4070 */
[----:B------:R-:W-:Y:S02]  /*4290*/  @!P2 IADD3 R9, PT, PT, -R9, RZ, RZ ;  /* 0x000000ff0909a210 */ /* 0x000fe40007ffe1ff */
[----:B------:R-:W-:Y:S01]  /*42a0*/  ISETP.GT.U32.AND P2, PT, R13, R10, PT ;  /* 0x0000000a0d00720c */ /* 0x000fe20003f44070 */
[----:B0-----:R-:W-:Y:S01]  /*42b0*/  IMAD.HI.U32 R4, R27, R12, RZ ;  /* 0x0000000c1b047227 */ /* 0x001fe200078e00ff */
[----:B------:R-:W-:-:S02]  /*42c0*/  MOV R6, R23 ;  /* 0x0000001700067202 */ /* 0x000fc40000000f00 */
[----:B------:R-:W-:Y:S02]  /*42d0*/  IADD3 R5, PT, PT, R16, 0x2c0, RZ ;  /* 0x000002c010057810 */ /* 0x000fe40007ffe0ff */
[----:B------:R-:W-:Y:S01]  /*42e0*/  IADD3 R23, PT, PT, -R4, RZ, RZ ;  /* 0x000000ff04177210 */ /* 0x000fe20007ffe1ff */
[----:B------:R-:W-:Y:S01]  /*42f0*/  IMAD.HI.U32 R7, R27, R6, RZ ;  /* 0x000000061b077227 */ /* 0x000fe200078e00ff */
[----:B------:R-:W-:Y:S02]  /*4300*/  IABS R11, R5 ;  /* 0x00000005000b7213 */ /* 0x000fe40000000000 */
[----:B------:R-:W-:Y:S01]  /*4310*/  @!P6 IADD3 R24, PT, PT, R24, -R13, RZ ;  /* 0x8000000d1818e210 */ /* 0x000fe20007ffe0ff */
[----:B------:R-:W-:Y:S01]  /*4320*/  IMAD R23, R13, R23, R12 ;  /* 0x000000170d177224 */ /* 0x000fe200078e020c */
[----:B------:R-:W-:Y:S02]  /*4330*/  IADD3 R7, PT, PT, -R7, RZ, RZ ;  /* 0x000000ff07077210 */ /* 0x000fe40007ffe1ff */
[----:B------:R-:W-:-:S02]  /*4340*/  MOV R4, R11 ;  /* 0x0000000b00047202 */ /* 0x000fc40000000f00 */
[----:B------:R-:W-:Y:S01]  /*4350*/  @!P2 IADD3 R10, PT, PT, R10, -R13, RZ ;  /* 0x8000000d0a0aa210 */ /* 0x000fe20007ffe0ff */
[----:B------:R-:W-:Y:S01]  /*4360*/  IMAD R6, R13, R7, R6 ;  /* 0x000000070d067224 */ /* 0x000fe200078e0206 */
[----:B------:R-:W-:Y:S01]  /*4370*/  IADD3 R26, PT, PT, R16, 0x300, RZ ;  /* 0x00000300101a7810 */ /* 0x000fe20007ffe0ff */
[----:B------:R-:W-:Y:S01]  /*4380*/  IMAD.HI.U32 R7, R27, R4, RZ ;  /* 0x000000041b077227 */ /* 0x000fe200078e00ff */
[C---:B------:R-:W-:Y:S02]  /*4390*/  ISETP.GT.U32.AND P6, PT, R13.reuse, R23, PT ;  /* 0x000000170d00720c */ /* 0x040fe40003fc4070 */
[----:B------:R-:W-:Y:S02]  /*43a0*/  ISETP.GT.U32.AND P2, PT, R13, R10, PT ;  /* 0x0000000a0d00720c */ /* 0x000fe40003f44070 */
[----:B------:R-:W-:Y:S02]  /*43b0*/  IADD3 R11, PT, PT, -R7, RZ, RZ ;  /* 0x000000ff070b7210 */ /* 0x000fe40007ffe1ff */
[----:B------:R-:W-:-:S02]  /*43c0*/  MOV R7, R24 ;  /* 0x0000001800077202 */ /* 0x000fc40000000f00 */
[----:B------:R-:W-:Y:S01]  /*43d0*/  IABS R12, R26 ;  /* 0x0000001a000c7213 */ /* 0x000fe20000000000 */
[C---:B------:R-:W-:Y:S02]  /*43e0*/  IMAD R11, R13.reuse, R11, R4 ;  /* 0x0000000b0d0b7224 */ /* 0x040fe400078e0204 */
[----:B------:R-:W-:Y:S01]  /*43f0*/  @!P1 IMAD.MOV R7, RZ, RZ, -R7 ;  /* 0x000000ffff079224 */ /* 0x000fe200078e0a07 */
[----:B------:R-:W-:Y:S01]  /*4400*/  ISETP.GT.U32.AND P1, PT, R13, R6, PT ;  /* 0x000000060d00720c */ /* 0x000fe20003f24070 */
[----:B------:R-:W-:Y:S01]  /*4410*/  IMAD.HI.U32 R4, R27, R12, RZ ;  /* 0x0000000c1b047227 */ /* 0x000fe200078e00ff */
[-C--:B------:R-:W-:Y:S02]  /*4420*/  @!P6 IADD3 R23, PT, PT, R23, -R13.reuse, RZ ;  /* 0x8000000d1717e210 */ /* 0x080fe40007ffe0ff */
[----:B------:R-:W-:Y:S02]  /*4430*/  @!P2 IADD3 R10, PT, PT, R10, -R13, RZ ;  /* 0x8000000d0a0aa210 */ /* 0x000fe40007ffe0ff */
[----:B------:R-:W-:-:S02]  /*4440*/  IADD3 R4, PT, PT, -R4, RZ, RZ ;  /* 0x000000ff04047210 */ /* 0x000fc40007ffe1ff */
[----:B------:R-:W-:Y:S02]  /*4450*/  ISETP.GE.AND P2, PT, R5, RZ, PT ;  /* 0x000000ff0500720c */ /* 0x000fe40003f46270 */
[----:B------:R-:W-:Y:S01]  /*4460*/  IADD3 R5, PT, PT, R16, 0x340, RZ ;  /* 0x0000034010057810 */ /* 0x000fe20007ffe0ff */
[C---:B------:R-:W-:Y:S01]  /*4470*/  IMAD R12, R13.reuse, R4, R12 ;  /* 0x000000040d0c7224 */ /* 0x040fe200078e020c */
[----:B------:R-:W-:Y:S02]  /*4480*/  MOV R25, R10 ;  /* 0x0000000a00197202 */ /* 0x000fe40000000f00 */
[----:B------:R-:W-:Y:S02]  /*4490*/  @!P1 IADD3 R6, PT, PT, R6, -R13, RZ ;  /* 0x8000000d06069210 */ /* 0x000fe40007ffe0ff */
[----:B------:R-:W-:Y:S01]  /*44a0*/  ISETP.GT.U32.AND P1, PT, R13, R23, PT ;  /* 0x000000170d00720c */ /* 0x000fe20003f24070 */
[----:B------:R-:W-:Y:S01]  /*44b0*/  @!P4 IMAD.MOV R25, RZ, RZ, -R25 ;  /* 0x000000ffff19c224 */ /* 0x000fe200078e0a19 */
[----:B------:R-:W-:-:S02]  /*44c0*/  IABS R4, R5 ;  /* 0x0000000500047213 */ /* 0x000fc40000000000 */
[----:B------:R-:W-:Y:S02]  /*44d0*/  ISETP.GT.U32.AND P6, PT, R13, R11, PT ;  /* 0x0000000b0d00720c */ /* 0x000fe40003fc4070 */
[----:B------:R-:W-:Y:S02]  /*44e0*/  MOV R10, R4 ;  /* 0x00000004000a7202 */ /* 0x000fe40000000f00 */
[----:B------:R-:W-:-:S03]  /*44f0*/  SEL R7, R15, R7, !P0 ;  /* 0x000000070f077207 */ /* 0x000fc60004000000 */
[----:B------:R-:W-:Y:S02]  /*4500*/  IMAD.HI.U32 R4, R27, R10, RZ ;  /* 0x0000000a1b047227 */ /* 0x000fe400078e00ff */
[-C--:B------:R-:W-:Y:S02]  /*4510*/  @!P1 IADD3 R23, PT, PT, R23, -R13.reuse, RZ ;  /* 0x8000000d17179210 */ /* 0x080fe40007ffe0ff */
[----:B------:R-:W-:Y:S02]  /*4520*/  ISETP.GT.U32.AND P1, PT, R13, R12, PT ;  /* 0x0000000c0d00720c */ /* 0x000fe40003f24070 */
[----:B------:R-:W-:Y:S02]  /*4530*/  IADD3 R4, PT, PT, -R4, RZ, RZ ;  /* 0x000000ff04047210 */ /* 0x000fe40007ffe1ff */
[----:B------:R-:W-:Y:S02]  /*4540*/  @!P3 IADD3 R23, PT, PT, -R23, RZ, RZ ;  /* 0x000000ff1717b210 */ /* 0x000fe40007ffe1ff */
[----:B------:R-:W-:Y:S01]  /*4550*/  @!P6 IADD3 R11, PT, PT, R11, -R13, RZ ;  /* 0x8000000d0b0be210 */ /* 0x000fe20007ffe0ff */
[----:B------:R-:W-:Y:S01]  /*4560*/  IMAD R4, R13, R4, R10 ;  /* 0x000000040d047224 */ /* 0x000fe200078e020a */
[----:B------:R-:W-:-:S02]  /*4570*/  IADD3 R10, PT, PT, R16, 0x380, RZ ;  /* 0x00000380100a7810 */ /* 0x000fc40007ffe0ff */
[----:B------:R-:W-:Y:S02]  /*4580*/  ISETP.GT.U32.AND P6, PT, R13, R6, PT ;  /* 0x000000060d00720c */ /* 0x000fe40003fc4070 */
[----:B------:R-:W-:Y:S02]  /*4590*/  IABS R28, R10 ;  /* 0x0000000a001c7213 */ /* 0x000fe40000000000 */
[----:B------:R-:W-:Y:S02]  /*45a0*/  @!P1 IADD3 R12, PT, PT, R12, -R13, RZ ;  /* 0x8000000d0c0c9210 */ /* 0x000fe40007ffe0ff */
[----:B------:R-:W-:Y:S01]  /*45b0*/  ISETP.GE.AND P1, PT, R5, RZ, PT ;  /* 0x000000ff0500720c */ /* 0x000fe20003f26270 */
[----:B------:R-:W-:Y:S01]  /*45c0*/  IMAD.HI.U32 R5, R27, R28, RZ ;  /* 0x0000001c1b057227 */ /* 0x000fe200078e00ff */
[C---:B------:R-:W-:Y:S02]  /*45d0*/  ISETP.GT.U32.AND P3, PT, R13.reuse, R12, PT ;  /* 0x0000000c0d00720c */ /* 0x040fe40003f64070 */
[----:B------:R-:W-:Y:S01]  /*45e0*/  ISETP.GT.U32.AND P4, PT, R13, R11, PT ;  /* 0x0000000b0d00720c */ /* 0x000fe20003f84070 */
[----:B------:R-:W-:-:S02]  /*45f0*/  IMAD.MOV R5, RZ, RZ, -R5 ;  /* 0x000000ffff057224 */ /* 0x000fc400078e0a05 */
[----:B------:R-:W-:Y:S02]  /*4600*/  @!P6 IADD3 R6, PT, PT, R6, -R13, RZ ;  /* 0x8000000d0606e210 */ /* 0x000fe40007ffe0ff */
[C---:B------:R-:W-:Y:S01]  /*4610*/  IMAD R28, R13.reuse, R5, R28 ;  /* 0x000000050d1c7224 */ /* 0x040fe200078e021c */
[----:B------:R-:W-:Y:S02]  /*4620*/  IADD3 R5, PT, PT, R16, 0x3c0, RZ ;  /* 0x000003c010057810 */ /* 0x000fe40007ffe0ff */
[C---:B------:R-:W-:Y:S02]  /*4630*/  ISETP.GT.U32.AND P6, PT, R13.reuse, R4, PT ;  /* 0x000000040d00720c */ /* 0x040fe40003fc4070 */
[----:B------:R-:W-:Y:S02]  /*4640*/  IABS R24, R5 ;  /* 0x0000000500187213 */ /* 0x000fe40000000000 */
[-C--:B------:R-:W-:Y:S02]  /*4650*/  @!P3 IADD3 R12, PT, PT, R12, -R13.reuse, RZ ;  /* 0x8000000d0c0cb210 */ /* 0x080fe40007ffe0ff */
[----:B------:R-:W-:Y:S01]  /*4660*/  ISETP.GT.U32.AND P3, PT, R13, R28, PT ;  /* 0x0000001c0d00720c */ /* 0x000fe20003f64070 */
[----:B------:R-:W-:Y:S01]  /*4670*/  IMAD.HI.U32 R27, R27, R24, RZ ;  /* 0x000000181b1b7227 */ /* 0x000fe200078e00ff */
[----:B------:R-:W-:-:S02]  /*4680*/  @!P4 IADD3 R11, PT, PT, R11, -R13, RZ ;  /* 0x8000000d0b0bc210 */ /* 0x000fc40007ffe0ff */
[----:B------:R-:W-:Y:S02]  /*4690*/  ISETP.GE.AND P4, PT, R26, RZ, PT ;  /* 0x000000ff1a00720c */ /* 0x000fe40003f86270 */
[----:B------:R-:W-:Y:S01]  /*46a0*/  IADD3 R27, PT, PT, -R27, RZ, RZ ;  /* 0x000000ff1b1b7210 */ /* 0x000fe20007ffe1ff */
[----:B------:R-:W0:Y:S01]  /*46b0*/  S2R R26, SR_CgaCtaId ;  /* 0x00000000001a7919 */ /* 0x000e220000008800 */
[----:B------:R-:W-:Y:S02]  /*46c0*/  @!P6 IADD3 R4, PT, PT, R4, -R13, RZ ;  /* 0x8000000d0404e210 */ /* 0x000fe40007ffe0ff */
[----:B------:R-:W-:Y:S01]  /*46d0*/  @!P2 IADD3 R11, PT, PT, -R11, RZ, RZ ;  /* 0x000000ff0b0ba210 */ /* 0x000fe20007ffe1ff */
[C---:B------:R-:W-:Y:S01]  /*46e0*/  IMAD R24, R13.reuse, R27, R24 ;  /* 0x0000001b0d187224 */ /* 0x040fe200078e0218 */
[----:B------:R-:W-:Y:S02]  /*46f0*/  ISETP.GT.U32.AND P6, PT, R13, R4, PT ;  /* 0x000000040d00720c */ /* 0x000fe40003fc4070 */
[----:B------:R-:W-:-:S02]  /*4700*/  @!P3 IADD3 R28, PT, PT, R28, -R13, RZ ;  /* 0x8000000d1c1cb210 */ /* 0x000fc40007ffe0ff */
[----:B------:R-:W-:Y:S02]  /*4710*/  SEL R11, R15, R11, !P0 ;  /* 0x0000000b0f0b7207 */ /* 0x000fe40004000000 */
[----:B------:R-:W-:Y:S02]  /*4720*/  ISETP.GT.U32.AND P3, PT, R13, R28, PT ;  /* 0x0000001c0d00720c */ /* 0x000fe40003f64070 */
[----:B------:R-:W-:-:S04]  /*4730*/  @!P4 IADD3 R12, PT, PT, -R12, RZ, RZ ;  /* 0x000000ff0c0cc210 */ /* 0x000fc80007ffe1ff */
[----:B------:R-:W-:Y:S02]  /*4740*/  SEL R12, R15, R12, !P0 ;  /* 0x0000000c0f0c7207 */ /* 0x000fe40004000000 */
[-C--:B------:R-:W-:Y:S02]  /*4750*/  @!P6 IADD3 R4, PT, PT, R4, -R13.reuse, RZ ;  /* 0x8000000d0404e210 */ /* 0x080fe40007ffe0ff */
[----:B------:R-:W-:Y:S02]  /*4760*/  ISETP.GE.AND P6, PT, R10, RZ, PT ;  /* 0x000000ff0a00720c */ /* 0x000fe40003fc6270 */
[----:B------:R-:W-:Y:S02]  /*4770*/  MOV R10, R6 ;  /* 0x00000006000a7202 */ /* 0x000fe40000000f00 */
[----:B------:R-:W-:Y:S02]  /*4780*/  @!P3 IADD3 R28, PT, PT, R28, -R13, RZ ;  /* 0x8000000d1c1cb210 */ /* 0x000fe40007ffe0ff */
[----:B------:R-:W-:-:S02]  /*4790*/  ISETP.GT.U32.AND P3, PT, R13, R24, PT ;  /* 0x000000180d00720c */ /* 0x000fc40003f64070 */
[----:B------:R-:W-:Y:S02]  /*47a0*/  @!P5 IADD3 R10, PT, PT, -R10, RZ, RZ ;  /* 0x000000ff0a0ad210 */ /* 0x000fe40007ffe1ff */
[C---:B------:R-:W-:Y:S02]  /*47b0*/  SEL R6, R15.reuse, R8, !P0 ;  /* 0x000000080f067207 */ /* 0x040fe40004000000 */
[C---:B------:R-:W-:Y:S02]  /*47c0*/  SEL R8, R15.reuse, R25, !P0 ;  /* 0x000000190f087207 */ /* 0x040fe40004000000 */
[----:B------:R-:W-:Y:S02]  /*47d0*/  @!P6 IADD3 R28, PT, PT, -R28, RZ, RZ ;  /* 0x000000ff1c1ce210 */ /* 0x000fe40007ffe1ff */
[----:B------:R-:W-:Y:S02]  /*47e0*/  SEL R10, R15, R10, !P0 ;  /* 0x0000000a0f0a7207 */ /* 0x000fe40004000000 */
[----:B------:R-:W-:-:S02]  /*47f0*/  MOV R25, 0x400 ;  /* 0x0000040000197802 */ /* 0x000fc40000000f00 */
[----:B------:R-:W-:Y:S02]  /*4800*/  @!P3 IADD3 R24, PT, PT, R24, -R13, RZ ;  /* 0x8000000d1818b210 */ /* 0x000fe40007ffe0ff */
[----:B0-----:R-:W-:Y:S02]  /*4810*/  LEA R26, R26, R25, 0x18 ;  /* 0x000000191a1a7211 */ /* 0x001fe400078ec0ff */
[----:B------:R-:W-:-:S13]  /*4820*/  ISETP.GT.U32.AND P3, PT, R13, R24, PT ;  /* 0x000000180d00720c */ /* 0x000fda0003f64070 */
[----:B------:R-:W-:Y:S01]  /*4830*/  @!P3 IADD3 R24, PT, PT, R24, -R13, RZ ;  /* 0x8000000d1818b210 */ /* 0x000fe20007ffe0ff */
[----:B------:R-:W-:Y:S01]  /*4840*/  IMAD.MOV.U32 R13, RZ, RZ, R4 ;  /* 0x000000ffff0d7224 */ /* 0x000fe200078e0004 */
[----:B------:R-:W-:Y:S02]  /*4850*/  ISETP.GE.AND P3, PT, R5, RZ, PT ;  /* 0x000000ff0500720c */ /* 0x000fe40003f66270 */
[----:B------:R-:W-:Y:S02]  /*4860*/  SEL R4, R15, R14, !P0 ;  /* 0x0000000e0f047207 */ /* 0x000fe40004000000 */
[----:B------:R-:W-:Y:S02]  /*4870*/  @!P1 IADD3 R13, PT, PT, -R13, RZ, RZ ;  /* 0x000000ff0d0d9210 */ /* 0x000fe40007ffe1ff */
[C---:B------:R-:W-:Y:S02]  /*4880*/  SEL R5, R15.reuse, R9, !P0 ;  /* 0x000000090f057207 */ /* 0x040fe40004000000 */
[----:B------:R-:W-:-:S02]  /*4890*/  SEL R9, R15, R23, !P0 ;  /* 0x000000170f097207 */ /* 0x000fc40004000000 */
[C---:B------:R-:W-:Y:S01]  /*48a0*/  SEL R13, R15.reuse, R13, !P0 ;  /* 0x0000000d0f0d7207 */ /* 0x040fe20004000000 */
[----:B------:R0:W-:Y:S01]  /*48b0*/  STL.128 [R1+0x10], R4 ;  /* 0x0000100401007387 */ /* 0x0001e20000100c00 */
[----:B------:R-:W-:Y:S02]  /*48c0*/  SEL R14, R15, R28, !P0 ;  /* 0x0000001c0f0e7207 */ /* 0x000fe40004000000 */
[----:B------:R-:W-:Y:S01]  /*48d0*/  @!P3 IADD3 R24, PT, PT, -R24, RZ, RZ ;  /* 0x000000ff1818b210 */ /* 0x000fe20007ffe1ff */
[----:B------:R1:W-:Y:S01]  /*48e0*/  STL.128 [R1+0x20], R8 ;  /* 0x0000200801007387 */ /* 0x0003e20000100c00 */
[----:B------:R-:W-:Y:S02]  /*48f0*/  LOP3.LUT R23, R17, 0x1f, RZ, 0xc0, !PT ;  /* 0x0000001f11177812 */ /* 0x000fe400078ec0ff */
[----:B------:R-:W-:Y:S02]  /*4900*/  SEL R15, R15, R24, !P0 ;  /* 0x000000180f0f7207 */ /* 0x000fe40004000000 */
[----:B------:R-:W-:-:S02]  /*4910*/  LOP3.LUT R24, RZ, R23, RZ, 0x33, !PT ;  /* 0x00000017ff187212 */ /* 0x000fc400078e33ff */
[----:B------:R-:W-:Y:S01]  /*4920*/  LEA R23, R23, R18, 0x1 ;  /* 0x0000001217177211 */ /* 0x000fe200078e08ff */
[----:B------:R2:W-:Y:S01]  /*4930*/  STL.128 [R1+0x30], R12 ;  /* 0x0000300c01007387 */ /* 0x0005e20000100c00 */
[----:B------:R-:W-:Y:S02]  /*4940*/  IADD3 R18, PT, PT, R24, R19, RZ ;  /* 0x0000001318127210 */ /* 0x000fe40007ffe0ff */
[----:B------:R-:W-:Y:S01]  /*4950*/  LOP3.LUT R17, R17, 0x1f, RZ, 0xc0, !PT ;  /* 0x0000001f11117812 */ /* 0x000fe200078ec0ff */
[----:B0-----:R-:W-:Y:S01]  /*4960*/  HFMA2 R5, -RZ, RZ, 0, 0 ;  /* 0x00000000ff057431 */ /* 0x001fe200000001ff */
[----:B------:R-:W-:Y:S02]  /*4970*/  LEA.HI R24, R18, 0x1, RZ, 0x1b ;  /* 0x0000000112187811 */ /* 0x000fe400078fd8ff */
[----:B------:R-:W-:Y:S01]  /*4980*/  IADD3 RZ, P0, PT, R17, R2, RZ ;  /* 0x0000000211ff7210 */ /* 0x000fe20007f1e0ff */
[----:B-1----:R-:W-:Y:S01]  /*4990*/  IMAD.MOV.U32 R8, RZ, RZ, RZ ;  /* 0x000000ffff087224 */ /* 0x002fe200078e00ff */
[----:B------:R-:W-:-:S02]  /*49a0*/  LOP3.LUT R10, R24, 0xffffff0, RZ, 0xc0, !PT ;  /* 0x0ffffff0180a7812 */ /* 0x000fc400078ec0ff */
[----:B------:R-:W-:Y:S02]  /*49b0*/  IADD3 R19, PT, PT, R23, 0x200, R26 ;  /* 0x0000020017137810 */ /* 0x000fe40007ffe01a */
[----:B------:R-:W-:Y:S02]  /*49c0*/  MOV R4, R1 ;  /* 0x0000000100047202 */ /* 0x000fe40000000f00 */
[----:B------:R-:W-:Y:S02]  /*49d0*/  IADD3.X R11, PT, PT, RZ, R0, RZ, P0, !PT ;  /* 0x00000000ff0b7210 */ /* 0x000fe400007fe4ff */
[----:B--2---:R-:W-:-:S07]  /*49e0*/  IADD3 R10, PT, PT, -R10, RZ, RZ ;  /* 0x000000ff0a0a7210 */ /* 0x004fce0007ffe1ff */
.L_x_50:
[----:B------:R-:W-:-:S06]  /*49f0*/  LEA R9, R5, R4, 0x2 ;  /* 0x0000000405097211 */ /* 0x000fcc00078e10ff */
[----:B------:R-:W5:Y:S01]  /*4a00*/  LDL R9, [R9] ;  /* 0x0000000009097983 */ /* 0x000f620000100800 */
[----:B------:R-:W-:Y:S01]  /*4a10*/  IADD3 R5, PT, PT, R5, 0x1, RZ ;  /* 0x0000000105057810 */ /* 0x000fe20007ffe0ff */
[----:B------:R-:W-:-:S03]  /*4a20*/  UMOV UR4, URZ ;  /* 0x000000ff00047c82 */ /* 0x000fc60008000000 */
[----:B------:R-:W-:-:S13]  /*4a30*/  ISETP.NE.AND P0, PT, R5, 0x10, PT ;  /* 0x000000100500780c */ /* 0x000fda0003f05270 */
.L_x_49:
[----:B------:R-:W0:Y:S01]  /*4a40*/  LDCU UR5, c[0x0][0x3b8] ;  /* 0x00007700ff0577ac */ /* 0x000e220008000800 */
[----:B-----5:R-:W-:Y:S01]  /*4a50*/  IADD3 R13, PT, PT, R9, UR4, RZ ;  /* 0x00000004090d7c10 */ /* 0x020fe2000fffe0ff */
[----:B------:R-:W-:Y:S01]  /*4a60*/  BSSY.RECONVERGENT B0, `(.L_x_40) ;  /* 0x00000ec000007945 */ /* 0x000fe20003800200 */
[----:B------:R-:W-:-:S04]  /*4a70*/  UIADD3 UR4, UPT, UPT, UR4, 0x1, URZ ;  /* 0x0000000104047890 */ /* 0x000fc8000fffe0ff */
[----:B------:R-:W-:Y:S01]  /*4a80*/  UISETP.NE.AND UP0, UPT, UR4, 0x40, UPT ;  /* 0x000000400400788c */ /* 0x000fe2000bf05270 */
[----:B0-----:R-:W-:-:S13]  /*4a90*/  ISETP.GE.AND P1, PT, R13, UR5, PT ;  /* 0x000000050d007c0c */ /* 0x001fda000bf26270 */
[----:B------:R-:W-:Y:S05]  /*4aa0*/  @P1 BRA `(.L_x_41) ;  /* 0x0000000c009c1947 */ /* 0x000fea0003800000 */
[----:B------:R-:W0:Y:S02]  /*4ab0*/  LDCU UR5, c[0x0][0x3bc] ;  /* 0x00007780ff0577ac */ /* 0x000e240008000800 */
[----:B0-----:R-:W-:Y:S01]  /*4ac0*/  ISETP.GE.AND P1, PT, R17, UR5, PT ;  /* 0x0000000511007c0c */ /* 0x001fe2000bf26270 */
[----:B------:R-:W-:-:S12]  /*4ad0*/  IMAD R13, R13, UR5, RZ ;  /* 0x000000050d0d7c24 */ /* 0x000fd8000f8e02ff */
[----:B------:R-:W-:Y:S05]  /*4ae0*/  @P1 BRA `(.L_x_41) ;  /* 0x0000000c008c1947 */ /* 0x000fea0003800000 */
[----:B------:R-:W-:Y:S01]  /*4af0*/  ISETP.GE.U32.AND P1, PT, R18, 0x1e0, PT ;  /* 0x000001e01200780c */ /* 0x000fe20003f26070 */
[----:B------:R-:W-:Y:S01]  /*4b00*/  BSSY.RECONVERGENT B1, `(.L_x_42) ;  /* 0x0000066000017945 */ /* 0x000fe20003800200 */
[----:B------:R-:W-:Y:S02]  /*4b10*/  SHF.R.S32.HI R12, RZ, 0x1f, R13 ;  /* 0x0000001fff0c7819 */ /* 0x000fe4000001140d */
[----:B------:R-:W-:-:S09]  /*4b20*/  MOV R0, R17 ;  /* 0x0000001100007202 */ /* 0x000fd20000000f00 */
[----:B------:R-:W-:Y:S05]  /*4b30*/  @!P1 BRA `(.L_x_43) ;  /* 0x0000000400889947 */ /* 0x000fea0003800000 */
[----:B------:R-:W0:Y:S01]  /*4b40*/  LDCU.64 UR10, c[0x0][0x388] ;  /* 0x00007100ff0a77ac */ /* 0x000e220008000a00 */
[----:B------:R-:W-:Y:S01]  /*4b50*/  IADD3 R0, PT, PT, R17, R2, RZ ;  /* 0x0000000211007210 */ /* 0x000fe20007ffe0ff */
[----:B------:R-:W-:Y:S01]  /*4b60*/  IMAD.MOV.U32 R14, RZ, RZ, R19 ;  /* 0x000000ffff0e7224 */ /* 0x000fe200078e0013 */
[----:B------:R-:W-:Y:S02]  /*4b70*/  MOV R15, R10 ;  /* 0x0000000a000f7202 */ /* 0x000fe40000000f00 */
[----:B------:R-:W-:-:S04]  /*4b80*/  IADD3 R7, P1, PT, R13, R0, RZ ;  /* 0x000000000d077210 */ /* 0x000fc80007f3e0ff */
[----:B------:R-:W-:Y:S02]  /*4b90*/  IADD3.X R0, PT, PT, R12, R11, RZ, P1, !PT ;  /* 0x0000000b0c007210 */ /* 0x000fe40000ffe4ff */
[----:B0-----:R-:W-:-:S04]  /*4ba0*/  LEA R6, P2, R7, UR10, 0x1 ;  /* 0x0000000a07067c11 */ /* 0x001fc8000f8408ff */
[----:B------:R-:W-:Y:S02]  /*4bb0*/  IADD3 R6, P1, PT, R6, 0x200, RZ ;  /* 0x0000020006067810 */ /* 0x000fe40007f3e0ff */
[----:B------:R-:W-:Y:S02]  /*4bc0*/  LEA.HI.X R7, R7, UR11, R0, 0x1, P2 ;  /* 0x0000000b07077c11 */ /* 0x000fe400090f0c00 */
[----:B------:R-:W-:Y:S02]  /*4bd0*/  MOV R0, R17 ;  /* 0x0000001100007202 */ /* 0x000fe40000000f00 */
[----:B------:R-:W-:-:S07]  /*4be0*/  IADD3.X R7, PT, PT, RZ, R7, RZ, P1, !PT ;  /* 0x00000007ff077210 */ /* 0x000fce0000ffe4ff */
.L_x_44:
[----:B------:R-:W2:Y:S04]  /*4bf0*/  LDG.E.U16.CONSTANT R28, desc[UR6][R6.64+-0x200] ;  /* 0xfffe0006061c7981 */ /* 0x000ea8000c1e9500 */
[----:B------:R-:W3:Y:S04]  /*4c00*/  LDG.E.U16.CONSTANT R25, desc[UR6][R6.64+-0x1c0] ;  /* 0xfffe400606197981 */ /* 0x000ee8000c1e9500 */
[----:B------:R-:W4:Y:S04]  /*4c10*/  LDG.E.U16.CONSTANT R24, desc[UR6][R6.64+-0x180] ;  /* 0xfffe800606187981 */ /* 0x000f28000c1e9500 */
[----:B------:R-:W5:Y:S04]  /*4c20*/  LDG.E.U16.CONSTANT R23, desc[UR6][R6.64+-0x140] ;  /* 0xfffec00606177981 */ /* 0x000f68000c1e9500 */
[----:B------:R-:W0:Y:S02]  /*4c30*/  LDS.U16 R26, [R14+-0x200] ;  /* 0xfffe00000e1a7984 */ /* 0x000e240000000400 */
[----:B0-----:R-:W-:-:S02]  /*4c40*/  HADD2.F32 R27, -RZ, R26.H0_H0 ;  /* 0x2000001aff1b7230 */ /* 0x001fc40000004100 */
[----:B------:R-:W0:Y:S02]  /*4c50*/  LDS.U16 R26, [R14+-0x180] ;  /* 0xfffe80000e1a7984 */ /* 0x000e240000000400 */
[----:B0-----:R-:W-:Y:S02]  /*4c60*/  HADD2.F32 R26, -RZ, R26.H0_H0 ;  /* 0x2000001aff1a7230 */ /* 0x001fe40000004100 */
[----:B--2---:R-:W-:Y:S02]  /*4c70*/  HADD2.F32 R28, -RZ, R28.H0_H0 ;  /* 0x2000001cff1c7230 */ /* 0x004fe40000004100 */
[----:B---3--:R-:W-:-:S03]  /*4c80*/  HADD2.F32 R25, -RZ, R25.H0_H0 ;  /* 0x20000019ff197230 */ /* 0x008fc60000004100 */
[----:B------:R-:W-:Y:S02]  /*4c90*/  FFMA R27, R27, R28, R8 ;  /* 0x0000001c1b1b7223 */ /* 0x000fe40000000008 */
[----:B------:R-:W0:Y:S02]  /*4ca0*/  LDS.U16 R8, [R14+-0x1c0] ;  /* 0xfffe40000e087984 */ /* 0x000e240000000400 */
[----:B0-----:R-:W-:-:S05]  /*4cb0*/  HADD2.F32 R8, -RZ, R8.H0_H0 ;  /* 0x20000008ff087230 */ /* 0x001fca0000004100 */
[----:B------:R-:W-:Y:S02]  /*4cc0*/  FFMA R25, R8, R25, R27 ;  /* 0x0000001908197223 */ /* 0x000fe4000000001b */
[----:B------:R-:W2:Y:S01]  /*4cd0*/  LDG.E.U16.CONSTANT R8, desc[UR6][R6.64+-0x100] ;  /* 0xffff000606087981 */ /* 0x000ea2000c1e9500 */
[----:B----4-:R-:W-:Y:S02]  /*4ce0*/  HADD2.F32 R24, -RZ, R24.H0_H0 ;  /* 0x20000018ff187230 */ /* 0x010fe40000004100 */
[----:B-----5:R-:W-:Y:S01]  /*4cf0*/  HADD2.F32 R23, -RZ, R23.H0_H0 ;  /* 0x20000017ff177230 */ /* 0x020fe20000004100 */
[----:B------:R-:W-:Y:S02]  /*4d00*/  LDS.U16 R27, [R14+-0x100] ;  /* 0xffff00000e1b7984 */ /* 0x000fe40000000400 */
[----:B------:R-:W-:Y:S02]  /*4d10*/  FFMA R25, R26, R24, R25 ;  /* 0x000000181a197223 */ /* 0x000fe40000000019 */
[----:B------:R-:W0:Y:S04]  /*4d20*/  LDS.U16 R26, [R14+-0x140] ;  /* 0xfffec0000e1a7984 */ /* 0x000e280000000400 */
[----:B------:R-:W3:Y:S01]  /*4d30*/  LDG.E.U16.CONSTANT R24, desc[UR6][R6.64+-0xc0] ;  /* 0xffff400606187981 */ /* 0x000ee2000c1e9500 */
[----:B0-----:R-:W-:-:S05]  /*4d40*/  HADD2.F32 R26, -RZ, R26.H0_H0 ;  /* 0x2000001aff1a7230 */ /* 0x001fca0000004100 */
[----:B------:R-:W-:Y:S02]  /*4d50*/  FFMA R26, R26, R23, R25 ;  /* 0x000000171a1a7223 */ /* 0x000fe40000000019 */
[----:B------:R-:W4:Y:S04]  /*4d60*/  LDG.E.U16.CONSTANT R25, desc[UR6][R6.64+-0x80] ;  /* 0xffff800606197981 */ /* 0x000f28000c1e9500 */
[----:B------:R-:W5:Y:S01]  /*4d70*/  LDG.E.U16.CONSTANT R23, desc[UR6][R6.64+-0x40] ;  /* 0xffffc00606177981 */ /* 0x000f62000c1e9500 */
[----:B------:R-:W-:Y:S02]  /*4d80*/  HADD2.F32 R27, -RZ, R27.H0_H0 ;  /* 0x2000001bff1b7230 */ /* 0x000fe40000004100 */
[----:B--2---:R-:W-:-:S05]  /*4d90*/  HADD2.F32 R8, -RZ, R8.H0_H0 ;  /* 0x20000008ff087230 */ /* 0x004fca0000004100 */
[----:B------:R-:W-:Y:S02]  /*4da0*/  FFMA R8, R27, R8, R26 ;  /* 0x000000081b087223 */ /* 0x000fe4000000001a */
[----:B------:R-:W0:Y:S01]  /*4db0*/  LDS.U16 R26, [R14+-0xc0] ;  /* 0xffff40000e1a7984 */ /* 0x000e220000000400 */
[----:B---3--:R-:W-:Y:S02]  /*4dc0*/  HADD2.F32 R24, -RZ, R24.H0_H0 ;  /* 0x20000018ff187230 */ /* 0x008fe40000004100 */
[----:B0-----:R-:W-:Y:S02]  /*4dd0*/  HADD2.F32 R27, -RZ, R26.H0_H0 ;  /* 0x2000001aff1b7230 */ /* 0x001fe40000004100 */
[----:B------:R-:W0:Y:S03]  /*4de0*/  LDS.U16 R26, [R14+-0x80] ;  /* 0xffff80000e1a7984 */ /* 0x000e260000000400 */
[----:B------:R-:W-:-:S02]  /*4df0*/  FFMA R24, R27, R24, R8 ;  /* 0x000000181b187223 */ /* 0x000fc40000000008 */
[----:B------:R-:W2:Y:S01]  /*4e00*/  LDG.E.U16.CONSTANT R8, desc[UR6][R6.64] ;  /* 0x0000000606087981 */ /* 0x000ea2000c1e9500 */
[----:B----4-:R-:W-:Y:S02]  /*4e10*/  HADD2.F32 R25, -RZ, R25.H0_H0 ;  /* 0x20000019ff197230 */ /* 0x010fe40000004100 */
[----:B0-----:R-:W-:Y:S02]  /*4e20*/  HADD2.F32 R27, -RZ, R26.H0_H0 ;  /* 0x2000001aff1b7230 */ /* 0x001fe40000004100 */
[----:B------:R-:W0:Y:S03]  /*4e30*/  LDS.U16 R26, [R14+-0x40] ;  /* 0xffffc0000e1a7984 */ /* 0x000e260000000400 */
[----:B------:R-:W-:Y:S02]  /*4e40*/  FFMA R25, R27, R25, R24 ;  /* 0x000000191b197223 */ /* 0x000fe40000000018 */
[----:B------:R-:W3:Y:S01]  /*4e50*/  LDG.E.U16.CONSTANT R24, desc[UR6][R6.64+0x40] ;  /* 0x0000400606187981 */ /* 0x000ee2000c1e9500 */
[----:B-----5:R-:W-:-:S03]  /*4e60*/  HADD2.F32 R23, -RZ, R23.H0_H0 ;  /* 0x20000017ff177230 */ /* 0x020fc60000004100 */
[----:B------:R-:W1:Y:S01]  /*4e70*/  LDS.U16 R27, [R14] ;  /* 0x000000000e1b7984 */ /* 0x000e620000000400 */
[----:B0-----:R-:W-:-:S05]  /*4e80*/  HADD2.F32 R26, -RZ, R26.H0_H0 ;  /* 0x2000001aff1a7230 */ /* 0x001fca0000004100 */
[----:B------:R-:W-:Y:S02]  /*4e90*/  FFMA R26, R26, R23, R25 ;  /* 0x000000171a1a7223 */ /* 0x000fe40000000019 */
[----:B------:R-:W4:Y:S04]  /*4ea0*/  LDG.E.U16.CONSTANT R25, desc[UR6][R6.64+0x80] ;  /* 0x0000800606197981 */ /* 0x000f28000c1e9500 */
[----:B------:R-:W5:Y:S01]  /*4eb0*/  LDG.E.U16.CONSTANT R23, desc[UR6][R6.64+0xc0] ;  /* 0x0000c00606177981 */ /* 0x000f62000c1e9500 */
[----:B-1----:R-:W-:Y:S02]  /*4ec0*/  HADD2.F32 R27, -RZ, R27.H0_H0 ;  /* 0x2000001bff1b7230 */ /* 0x002fe40000004100 */
[----:B--2---:R-:W-:-:S05]  /*4ed0*/  HADD2.F32 R8, -RZ, R8.H0_H0 ;  /* 0x20000008ff087230 */ /* 0x004fca0000004100 */
[----:B------:R-:W-:Y:S02]  /*4ee0*/  FFMA R8, R27, R8, R26 ;  /* 0x000000081b087223 */ /* 0x000fe4000000001a */
[----:B------:R-:W0:Y:S01]  /*4ef0*/  LDS.U16 R26, [R14+0x40] ;  /* 0x000040000e1a7984 */ /* 0x000e220000000400 */
[----:B---3--:R-:W-:Y:S02]  /*4f00*/  HADD2.F32 R24, -RZ, R24.H0_H0 ;  /* 0x20000018ff187230 */ /* 0x008fe40000004100 */
[----:B0-----:R-:W-:Y:S02]  /*4f10*/  HADD2.F32 R27, -RZ, R26.H0_H0 ;  /* 0x2000001aff1b7230 */ /* 0x001fe40000004100 */
[----:B------:R-:W0:Y:S03]  /*4f20*/  LDS.U16 R26, [R14+0x80] ;  /* 0x000080000e1a7984 */ /* 0x000e260000000400 */
[----:B------:R-:W-:-:S02]  /*4f30*/  FFMA R24, R27, R24, R8 ;  /* 0x000000181b187223 */ /* 0x000fc40000000008 */
[----:B------:R-:W2:Y:S01]  /*4f40*/  LDG.E.U16.CONSTANT R8, desc[UR6][R6.64+0x100] ;  /* 0x0001000606087981 */ /* 0x000ea2000c1e9500 */
[----:B----4-:R-:W-:Y:S02]  /*4f50*/  HADD2.F32 R25, -RZ, R25.H0_H0 ;  /* 0x20000019ff197230 */ /* 0x010fe40000004100 */
[----:B0-----:R-:W-:Y:S02]  /*4f60*/  HADD2.F32 R27, -RZ, R26.H0_H0 ;  /* 0x2000001aff1b7230 */ /* 0x001fe40000004100 */
[----:B------:R-:W0:Y:S03]  /*4f70*/  LDS.U16 R26, [R14+0xc0] ;  /* 0x0000c0000e1a7984 */ /* 0x000e260000000400 */
[----:B------:R-:W-:Y:S02]  /*4f80*/  FFMA R25, R27, R25, R24 ;  /* 0x000000191b197223 */ /* 0x000fe40000000018 */
[----:B------:R-:W3:Y:S01]  /*4f90*/  LDG.E.U16.CONSTANT R24, desc[UR6][R6.64+0x140] ;  /* 0x0001400606187981 */ /* 0x000ee2000c1e9500 */
[----:B-----5:R-:W-:-:S03]  /*4fa0*/  HADD2.F32 R23, -RZ, R23.H0_H0 ;  /* 0x20000017ff177230 */ /* 0x020fc60000004100 */
[----:B------:R-:W1:Y:S01]  /*4fb0*/  LDS.U16 R27, [R14+0x100] ;  /* 0x000100000e1b7984 */ /* 0x000e620000000400 */
[----:B0-----:R-:W-:-:S05]  /*4fc0*/  HADD2.F32 R26, -RZ, R26.H0_H0 ;  /* 0x2000001aff1a7230 */ /* 0x001fca0000004100 */
[----:B------:R-:W-:Y:S02]  /*4fd0*/  FFMA R26, R26, R23, R25 ;  /* 0x000000171a1a7223 */ /* 0x000fe40000000019 */
[----:B------:R-:W4:Y:S04]  /*4fe0*/  LDG.E.U16.CONSTANT R23, desc[UR6][R6.64+0x180] ;  /* 0x0001800606177981 */ /* 0x000f28000c1e9500 */
[----:B------:R0:W5:Y:S01]  /*4ff0*/  LDG.E.U16.CONSTANT R25, desc[UR6][R6.64+0x1c0] ;  /* 0x0001c00606197981 */ /* 0x000162000c1e9500 */
[----:B-1----:R-:W-:Y:S01]  /*5000*/  HADD2.F32 R27, -RZ, R27.H0_H0 ;  /* 0x2000001bff1b7230 */ /* 0x002fe20000004100 */
[----:B------:R-:W-:Y:S02]  /*5010*/  IADD3 R15, PT, PT, R15, 0x10, RZ ;  /* 0x000000100f0f7810 */ /* 0x000fe40007ffe0ff */
[----:B------:R-:W-:-:S02]  /*5020*/  IADD3 R0, PT, PT, R0, 0x200, RZ ;  /* 0x0000020000007810 */ /* 0x000fc40007ffe0ff */
[----:B------:R-:W-:Y:S02]  /*5030*/  ISETP.NE.AND P1, PT, R15, RZ, PT ;  /* 0x000000ff0f00720c */ /* 0x000fe40003f25270 */
[----:B0-----:R-:W-:-:S04]  /*5040*/  IADD3 R6, P2, PT, R6, 0x400, RZ ;  /* 0x0000040006067810 */ /* 0x001fc80007f5e0ff */
[----:B------:R-:W-:Y:S01]  /*5050*/  IADD3.X R7, PT, PT, RZ, R7, RZ, P2, !PT ;  /* 0x00000007ff077210 */ /* 0x000fe200017fe4ff */
[----:B--2---:R-:W-:-:S05]  /*5060*/  HADD2.F32 R8, -RZ, R8.H0_H0 ;  /* 0x20000008ff087230 */ /* 0x004fca0000004100 */
[----:B------:R-:W-:Y:S02]  /*5070*/  FFMA R8, R27, R8, R26 ;  /* 0x000000081b087223 */ /* 0x000fe4000000001a */
[----:B------:R-:W0:Y:S01]  /*5080*/  LDS.U16 R26, [R14+0x140] ;  /* 0x000140000e1a7984 */ /* 0x000e220000000400 */
[----:B---3--:R-:W-:Y:S02]  /*5090*/  HADD2.F32 R24, -RZ, R24.H0_H0 ;  /* 0x20000018ff187230 */ /* 0x008fe40000004100 */
[----:B0-----:R-:W-:Y:S02]  /*50a0*/  HADD2.F32 R27, -RZ, R26.H0_H0 ;  /* 0x2000001aff1b7230 */ /* 0x001fe40000004100 */
[----:B------:R-:W-:Y:S03]  /*50b0*/  LDS.U16 R26, [R14+0x1c0] ;  /* 0x0001c0000e1a7984 */ /* 0x000fe60000000400 */
[----:B------:R-:W-:-:S02]  /*50c0*/  FFMA R8, R27, R24, R8 ;  /* 0x000000181b087223 */ /* 0x000fc40000000008 */
[----:B------:R0:W1:Y:S02]  /*50d0*/  LDS.U16 R24, [R14+0x180] ;  /* 0x000180000e187984 */ /* 0x0000640000000400 */
[----:B0-----:R-:W-:Y:S01]  /*50e0*/  IADD3 R14, PT, PT, R14, 0x400, RZ ;  /* 0x000004000e0e7810 */ /* 0x001fe20007ffe0ff */
[----:B----4-:R-:W-:Y:S02]  /*50f0*/  HADD2.F32 R23, -RZ, R23.H0_H0 ;  /* 0x20000017ff177230 */ /* 0x010fe40000004100 */
[----:B-----5:R-:W-:Y:S02]  /*5100*/  HADD2.F32 R25, -RZ, R25.H0_H0 ;  /* 0x20000019ff197230 */ /* 0x020fe40000004100 */
[----:B-1----:R-:W-:-:S05]  /*5110*/  HADD2.F32 R27, -RZ, R24.H0_H0 ;  /* 0x20000018ff1b7230 */ /* 0x002fca0000004100 */
[----:B------:R-:W-:Y:S01]  /*5120*/  FFMA R8, R27, R23, R8 ;  /* 0x000000171b087223 */ /* 0x000fe20000000008 */
[----:B------:R-:W-:-:S05]  /*5130*/  HADD2.F32 R23, -RZ, R26.H0_H0 ;  /* 0x2000001aff177230 */ /* 0x000fca0000004100 */
[----:B------:R-:W-:Y:S01]  /*5140*/  FFMA R8, R23, R25, R8 ;  /* 0x0000001917087223 */ /* 0x000fe20000000008 */
[----:B------:R-:W-:Y:S06]  /*5150*/  @P1 BRA `(.L_x_44) ;  /* 0xfffffff800a41947 */ /* 0x000fec000383ffff */
.L_x_43:
[----:B------:R-:W-:Y:S05]  /*5160*/  BSYNC.RECONVERGENT B1 ;  /* 0x0000000000017941 */ /* 0x000fea0003800200 */
.L_x_42:
[----:B------:R-:W-:Y:S02]  /*5170*/  LEA.HI R6, R18, 0x1, RZ, 0x1b ;  /* 0x0000000112067811 */ /* 0x000fe400078fd8ff */
[----:B------:R-:W-:Y:S02]  /*5180*/  IADD3 R13, P1, PT, R2, R13, RZ ;  /* 0x0000000d020d7210 */ /* 0x000fe40007f3e0ff */
[----:B------:R-:W-:Y:S02]  /*5190*/  LOP3.LUT R6, R6, 0xf, RZ, 0xc0, !PT ;  /* 0x0000000f06067812 */ /* 0x000fe400078ec0ff */
[----:B------:R-:W-:Y:S02]  /*51a0*/  SHF.R.S32.HI R7, RZ, 0x1f, R2 ;  /* 0x0000001fff077819 */ /* 0x000fe40000011402 */
[----:B------:R-:W-:Y:S02]  /*51b0*/  ISETP.NE.AND P2, PT, R6, RZ, PT ;  /* 0x000000ff0600720c */ /* 0x000fe40003f45270 */
[----:B------:R-:W-:-:S11]  /*51c0*/  IADD3.X R12, PT, PT, R7, R12, RZ, P1, !PT ;  /* 0x0000000c070c7210 */ /* 0x000fd60000ffe4ff */
[----:B------:R-:W-:Y:S05]  /*51d0*/  @!P2 BRA `(.L_x_41) ;  /* 0x0000000400d0a947 */ /* 0x000fea0003800000 */
[----:B------:R-:W-:Y:S01]  /*51e0*/  IADD3 R6, PT, PT, R6, -0x1, RZ ;  /* 0xffffffff06067810 */ /* 0x000fe20007ffe0ff */
[----:B------:R-:W-:Y:S03]  /*51f0*/  BSSY.RECONVERGENT B1, `(.L_x_45) ;  /* 0x0000032000017945 */ /* 0x000fe60003800200 */
[----:B------:R-:W-:-:S13]  /*5200*/  ISETP.GE.U32.AND P1, PT, R6, 0x7, PT ;  /* 0x000000070600780c */ /* 0x000fda0003f26070 */
[----:B------:R-:W-:Y:S05]  /*5210*/  @!P1 BRA `(.L_x_46) ;  /* 0x0000000000bc9947 */ /* 0x000fea0003800000 */
[----:B------:R-:W0:Y:S01]  /*5220*/  LDCU.64 UR10, c[0x0][0x388] ;  /* 0x00007100ff0a77ac */ /* 0x000e220008000a00 */
[----:B------:R-:W-:-:S05]  /*5230*/  IADD3 R7, P1, PT, R0, R13, RZ ;  /* 0x0000000d00077210 */ /* 0x000fca0007f3e0ff */
[----:B------:R-:W-:Y:S01]  /*5240*/  IMAD.X R14, RZ, RZ, R12, P1 ;  /* 0x000000ffff0e7224 */ /* 0x000fe200008e060c */
[----:B0-----:R-:W-:-:S04]  /*5250*/  LEA R6, P1, R7, UR10, 0x1 ;  /* 0x0000000a07067c11 */ /* 0x001fc8000f8208ff */
[----:B------:R-:W-:-:S05]  /*5260*/  LEA.HI.X R7, R7, UR11, R14, 0x1, P1 ;  /* 0x0000000b07077c11 */ /* 0x000fca00088f0c0e */
[----:B------:R-:W2:Y:S04]  /*5270*/  LDG.E.U16.CONSTANT R26, desc[UR6][R6.64] ;  /* 0x00000006061a7981 */ /* 0x000ea8000c1e9500 */
[----:B------:R-:W3:Y:S04]  /*5280*/  LDG.E.U16.CONSTANT R23, desc[UR6][R6.64+0x40] ;  /* 0x0000400606177981 */ /* 0x000ee8000c1e9500 */
[----:B------:R-:W4:Y:S01]  /*5290*/  LDG.E.U16.CONSTANT R15, desc[UR6][R6.64+0x80] ;  /* 0x00008006060f7981 */ /* 0x000f22000c1e9500 */
[----:B------:R-:W-:-:S05]  /*52a0*/  LEA R14, R0, R21, 0x1 ;  /* 0x00000015000e7211 */ /* 0x000fca00078e08ff */
[----:B------:R-:W0:Y:S04]  /*52b0*/  LDS.U16 R24, [R14] ;  /* 0x000000000e187984 */ /* 0x000e280000000400 */
[----:B------:R-:W-:Y:S01]  /*52c0*/  LDS.U16 R27, [R14+0xc0] ;  /* 0x0000c0000e1b7984 */ /* 0x000fe20000000400 */
[----:B0-----:R-:W-:-:S03]  /*52d0*/  HADD2.F32 R25, -RZ, R24.H0_H0 ;  /* 0x20000018ff197230 */ /* 0x001fc60000004100 */
[----:B------:R-:W0:Y:S02]  /*52e0*/  LDS.U16 R24, [R14+0x40] ;  /* 0x000040000e187984 */ /* 0x000e240000000400 */
[----:B0-----:R-:W-:Y:S02]  /*52f0*/  HADD2.F32 R24, -RZ, R24.H0_H0 ;  /* 0x20000018ff187230 */ /* 0x001fe40000004100 */
[----:B--2---:R-:W-:-:S05]  /*5300*/  HADD2.F32 R26, -RZ, R26.H0_H0 ;  /* 0x2000001aff1a7230 */ /* 0x004fca0000004100 */
[----:B------:R-:W-:Y:S02]  /*5310*/  FFMA R25, R25, R26, R8 ;  /* 0x0000001a19197223 */ /* 0x000fe40000000008 */
[----:B------:R-:W2:Y:S01]  /*5320*/  LDG.E.U16.CONSTANT R8, desc[UR6][R6.64+0xc0] ;  /* 0x0000c00606087981 */ /* 0x000ea2000c1e9500 */
[----:B---3--:R-:W-:-:S05]  /*5330*/  HADD2.F32 R23, -RZ, R23.H0_H0 ;  /* 0x20000017ff177230 */ /* 0x008fca0000004100 */
[----:B------:R-:W-:Y:S02]  /*5340*/  FFMA R24, R24, R23, R25 ;  /* 0x0000001718187223 */ /* 0x000fe40000000019 */
[----:B------:R-:W0:Y:S04]  /*5350*/  LDS.U16 R25, [R14+0x80] ;  /* 0x000080000e197984 */ /* 0x000e280000000400 */
[----:B------:R-:W3:Y:S01]  /*5360*/  LDG.E.U16.CONSTANT R23, desc[UR6][R6.64+0x100] ;  /* 0x0001000606177981 */ /* 0x000ee2000c1e9500 */
[----:B----4-:R-:W-:Y:S02]  /*5370*/  HADD2.F32 R15, -RZ, R15.H0_H0 ;  /* 0x2000000fff0f7230 */ /* 0x010fe40000004100 */
[----:B0-----:R-:W-:-:S05]  /*5380*/  HADD2.F32 R25, -RZ, R25.H0_H0 ;  /* 0x20000019ff197230 */ /* 0x001fca0000004100 */
[----:B------:R-:W-:Y:S02]  /*5390*/  FFMA R26, R25, R15, R24 ;  /* 0x0000000f191a7223 */ /* 0x000fe40000000018 */
[----:B------:R-:W4:Y:S04]  /*53a0*/  LDG.E.U16.CONSTANT R24, desc[UR6][R6.64+0x140] ;  /* 0x0001400606187981 */ /* 0x000f28000c1e9500 */
[----:B------:R-:W5:Y:S04]  /*53b0*/  LDG.E.U16.CONSTANT R15, desc[UR6][R6.64+0x180] ;  /* 0x00018006060f7981 */ /* 0x000f68000c1e9500 */
[----:B------:R-:W5:Y:S01]  /*53c0*/  LDG.E.U16.CONSTANT R25, desc[UR6][R6.64+0x1c0] ;  /* 0x0001c00606197981 */ /* 0x000f62000c1e9500 */
[----:B------:R-:W-:Y:S01]  /*53d0*/  HADD2.F32 R27, -RZ, R27.H0_H0 ;  /* 0x2000001bff1b7230 */ /* 0x000fe20000004100 */
[----:B------:R-:W-:Y:S01]  /*53e0*/  IADD3 R0, PT, PT, R0, 0x100, RZ ;  /* 0x0000010000007810 */ /* 0x000fe20007ffe0ff */
[----:B--2---:R-:W-:-:S05]  /*53f0*/  HADD2.F32 R8, -RZ, R8.H0_H0 ;  /* 0x20000008ff087230 */ /* 0x004fca0000004100 */
[----:B------:R-:W-:Y:S02]  /*5400*/  FFMA R8, R27, R8, R26 ;  /* 0x000000081b087223 */ /* 0x000fe4000000001a */
[----:B------:R-:W0:Y:S01]  /*5410*/  LDS.U16 R26, [R14+0x100] ;  /* 0x000100000e1a7984 */ /* 0x000e220000000400 */
[----:B---3--:R-:W-:Y:S02]  /*5420*/  HADD2.F32 R23, -RZ, R23.H0_H0 ;  /* 0x20000017ff177230 */ /* 0x008fe40000004100 */
[----:B0-----:R-:W-:Y:S02]  /*5430*/  HADD2.F32 R27, -RZ, R26.H0_H0 ;  /* 0x2000001aff1b7230 */ /* 0x001fe40000004100 */
[----:B------:R-:W0:Y:S03]  /*5440*/  LDS.U16 R26, [R14+0x140] ;  /* 0x000140000e1a7984 */ /* 0x000e260000000400 */
[----:B------:R-:W-:-:S02]  /*5450*/  FFMA R8, R27, R23, R8 ;  /* 0x000000171b087223 */ /* 0x000fc40000000008 */
[----:B------:R-:W1:Y:S01]  /*5460*/  LDS.U16 R23, [R14+0x180] ;  /* 0x000180000e177984 */ /* 0x000e620000000400 */
[----:B----4-:R-:W-:-:S03]  /*5470*/  HADD2.F32 R24, -RZ, R24.H0_H0 ;  /* 0x20000018ff187230 */ /* 0x010fc60000004100 */
[----:B------:R-:W2:Y:S01]  /*5480*/  LDS.U16 R27, [R14+0x1c0] ;  /* 0x0001c0000e1b7984 */ /* 0x000ea20000000400 */
[----:B-----5:R-:W-:Y:S02]  /*5490*/  HADD2.F32 R15, -RZ, R15.H0_H0 ;  /* 0x2000000fff0f7230 */ /* 0x020fe40000004100 */
[----:B------:R-:W-:Y:S02]  /*54a0*/  HADD2.F32 R25, -RZ, R25.H0_H0 ;  /* 0x20000019ff197230 */ /* 0x000fe40000004100 */
[----:B0-----:R-:W-:Y:S02]  /*54b0*/  HADD2.F32 R7, -RZ, R26.H0_H0 ;  /* 0x2000001aff077230 */ /* 0x001fe40000004100 */
[----:B-1----:R-:W-:-:S03]  /*54c0*/  HADD2.F32 R6, -RZ, R23.H0_H0 ;  /* 0x20000017ff067230 */ /* 0x002fc60000004100 */
[----:B------:R-:W-:Y:S01]  /*54d0*/  FFMA R7, R7, R24, R8 ;  /* 0x0000001807077223 */ /* 0x000fe20000000008 */
[----:B--2---:R-:W-:-:S03]  /*54e0*/  HADD2.F32 R27, -RZ, R27.H0_H0 ;  /* 0x2000001bff1b7230 */ /* 0x004fc60000004100 */
[----:B------:R-:W-:-:S04]  /*54f0*/  FFMA R6, R6, R15, R7 ;  /* 0x0000000f06067223 */ /* 0x000fc80000000007 */
[----:B------:R-:W-:-:S07]  /*5500*/  FFMA R8, R27, R25, R6 ;  /* 0x000000191b087223 */ /* 0x000fce0000000006 */
.L_x_46:
[----:B------:R-:W-:Y:S05]  /*5510*/  BSYNC.RECONVERGENT B1 ;  /* 0x0000000000017941 */ /* 0x000fea0003800200 */
.L_x_45:
[----:B------:R-:W-:-:S04]  /*5520*/  LEA.HI R6, R18, 0x1, RZ, 0x1b ;  /* 0x0000000112067811 */ /* 0x000fc800078fd8ff */
[----:B------:R-:W-:-:S04]  /*5530*/  LOP3.LUT R6, R6, 0x7, RZ, 0xc0, !PT ;  /* 0x0000000706067812 */ /* 0x000fc800078ec0ff */
[----:B------:R-:W-:-:S13]  /*5540*/  ISETP.NE.AND P1, PT, R6, RZ, PT ;  /* 0x000000ff0600720c */ /* 0x000fda0003f25270 */
[----:B------:R-:W-:Y:S05]  /*5550*/  @!P1 BRA `(.L_x_41) ;  /* 0x0000000000f09947 */ /* 0x000fea0003800000 */
[----:B------:R-:W-:Y:S01]  /*5560*/  IADD3 R6, PT, PT, R6, -0x1, RZ ;  /* 0xffffffff06067810 */ /* 0x000fe20007ffe0ff */
[----:B------:R-:W-:Y:S03]  /*5570*/  BSSY.RECONVERGENT B1, `(.L_x_47) ;  /* 0x000001e000017945 */ /* 0x000fe60003800200 */
        /* <DEDUP_REMOVED lines=13> */
[----:B------:R-:W0:Y:S04]  /*5650*/  LDS.U16 R25, [R24] ;  /* 0x0000000018197984 */ /* 0x000e280000000400 */
[----:B------:R-:W1:Y:S04]  /*5660*/  LDS.U16 R27, [R24+0x40] ;  /* 0x00004000181b7984 */ /* 0x000e680000000400 */
[----:B------:R-:W4:Y:S01]  /*5670*/  LDS.U16 R28, [R24+0xc0] ;  /* 0x0000c000181c7984 */ /* 0x000f220000000400 */
[----:B0-----:R-:W-:Y:S02]  /*5680*/  HADD2.F32 R25, -RZ, R25.H0_H0 ;  /* 0x20000019ff197230 */ /* 0x001fe40000004100 */
[----:B--2---:R-:W-:-:S02]  /*5690*/  HADD2.F32 R26, -RZ, R26.H0_H0 ;  /* 0x2000001aff1a7230 */ /* 0x004fc40000004100 */
[----:B---3--:R-:W-:-:S03]  /*56a0*/  HADD2.F32 R15, -RZ, R15.H0_H0 ;  /* 0x2000000fff0f7230 */ /* 0x008fc60000004100 */
[----:B------:R-:W-:Y:S01]  /*56b0*/  FFMA R25, R25, R26, R8 ;  /* 0x0000001a19197223 */ /* 0x000fe20000000008 */
[----:B-1----:R-:W-:Y:S01]  /*56c0*/  HADD2.F32 R8, -RZ, R27.H0_H0 ;  /* 0x2000001bff087230 */ /* 0x002fe20000004100 */
[----:B------:R-:W0:Y:S01]  /*56d0*/  LDS.U16 R26, [R24+0x80] ;  /* 0x00008000181a7984 */ /* 0x000e220000000400 */
[----:B----4-:R-:W-:-:S03]  /*56e0*/  HADD2.F32 R14, -RZ, R14.H0_H0 ;  /* 0x2000000eff0e7230 */ /* 0x010fc60000004100 */
[----:B------:R-:W-:Y:S01]  /*56f0*/  FFMA R8, R8, R15, R25 ;  /* 0x0000000f08087223 */ /* 0x000fe20000000019 */
[----:B------:R-:W-:Y:S02]  /*5700*/  HADD2.F32 R15, -RZ, R28.H0_H0 ;  /* 0x2000001cff0f7230 */ /* 0x000fe40000004100 */
[----:B-----5:R-:W-:Y:S02]  /*5710*/  HADD2.F32 R23, -RZ, R23.H0_H0 ;  /* 0x20000017ff177230 */ /* 0x020fe40000004100 */
[----:B0-----:R-:W-:-:S05]  /*5720*/  HADD2.F32 R7, -RZ, R26.H0_H0 ;  /* 0x2000001aff077230 */ /* 0x001fca0000004100 */
[----:B------:R-:W-:-:S04]  /*5730*/  FFMA R8, R7, R14, R8 ;  /* 0x0000000e07087223 */ /* 0x000fc80000000008 */
[----:B------:R-:W-:-:S07]  /*5740*/  FFMA R8, R15, R23, R8 ;  /* 0x000000170f087223 */ /* 0x000fce0000000008 */
.L_x_48:
[----:B------:R-:W-:Y:S05]  /*5750*/  BSYNC.RECONVERGENT B1 ;  /* 0x0000000000017941 */ /* 0x000fea0003800200 */
.L_x_47:
[----:B------:R-:W-:-:S04]  /*5760*/  LEA.HI R6, R18, 0x1, RZ, 0x1b ;  /* 0x0000000112067811 */ /* 0x000fc800078fd8ff */
[----:B------:R-:W-:-:S04]  /*5770*/  LOP3.LUT R14, R6, 0x3, RZ, 0xc0, !PT ;  /* 0x00000003060e7812 */ /* 0x000fc800078ec0ff */
[----:B------:R-:W-:-:S13]  /*5780*/  ISETP.NE.AND P1, PT, R14, RZ, PT ;  /* 0x000000ff0e00720c */ /* 0x000fda0003f25270 */
        /* <DEDUP_REMOVED lines=25> */
.L_x_41:
[----:B------:R-:W-:Y:S05]  /*5920*/  BSYNC.RECONVERGENT B0 ;  /* 0x0000000000007941 */ /* 0x000fea0003800200 */
.L_x_40:
[----:B------:R-:W-:Y:S05]  /*5930*/  BRA.U UP0, `(.L_x_49) ;  /* 0xfffffff100407547 */ /* 0x000fea000b83ffff */
[----:B------:R-:W-:Y:S05]  /*5940*/  @P0 BRA `(.L_x_50) ;  /* 0xfffffff000280947 */ /* 0x000fea000383ffff */
[----:B------:R-:W0:Y:S08]  /*5950*/  LDC R5, c[0x0][0x3b8] ;  /* 0x0000ee00ff057b82 */ /* 0x000e300000000800 */
[----:B------:R-:W1:Y:S01]  /*5960*/  LDC.64 R6, c[0x0][0x3a0] ;  /* 0x0000e800ff067b82 */ /* 0x000e620000000a00 */
[----:B------:R-:W2:Y:S01]  /*5970*/  SHFL.DOWN PT, R11, R8, 0x10, 0x1f ;  /* 0x0a001f00080b7f89 */ /* 0x000ea200000e0000 */
[----:B------:R-:W3:Y:S03]  /*5980*/  LDCU UR4, c[0x0][0x3c0] ;  /* 0x00007800ff0477ac */ /* 0x000ee60008000800 */
[----:B------:R-:W4:Y:S01]  /*5990*/  SHFL.DOWN PT, R9, R22, 0x10, 0x1f ;  /* 0x0a001f0016097f89 */ /* 0x000f2200000e0000 */
[----:B0-----:R-:W-:-:S04]  /*59a0*/  IMAD R0, R5, UR8, R16 ;  /* 0x0000000805007c24 */ /* 0x001fc8000f8e0210 */
[----:B------:R-:W-:-:S04]  /*59b0*/  IMAD R5, R0, 0x3, RZ ;  /* 0x0000000300057824 */ /* 0x000fc800078e02ff */
[----:B-1----:R-:W-:Y:S02]  /*59c0*/  IMAD.WIDE R6, R5, 0x2, R6 ;  /* 0x0000000205067825 */ /* 0x002fe400078e0206 */
[----:B------:R-:W0:Y:S02]  /*59d0*/  SHFL.DOWN PT, R5, R20, 0x10, 0x1f ;  /* 0x0a001f0014057f89 */ /* 0x000e2400000e0000 */
[----:B--2---:R-:W-:Y:S01]  /*59e0*/  FADD R13, R8, R11 ;  /* 0x0000000b080d7221 */ /* 0x004fe20000000000 */
[----:B----4-:R-:W-:Y:S01]  /*59f0*/  FADD R9, R9, R22 ;  /* 0x0000001609097221 */ /* 0x010fe20000000000 */
[----:B------:R-:W5:Y:S04]  /*5a00*/  LDG.E.U16.CONSTANT R0, desc[UR6][R6.64+0x2] ;  /* 0x0000020606007981 */ /* 0x000f68000c1e9500 */
[----:B------:R-:W1:Y:S04]  /*5a10*/  SHFL.DOWN PT, R14, R13, 0x8, 0x1f ;  /* 0x09001f000d0e7f89 */ /* 0x000e6800000e0000 */
[----:B------:R-:W2:Y:S04]  /*5a20*/  SHFL.DOWN PT, R12, R9, 0x8, 0x1f ;  /* 0x09001f00090c7f89 */ /* 0x000ea800000e0000 */
[----:B------:R-:W5:Y:S04]  /*5a30*/  LDG.E.U16.CONSTANT R2, desc[UR6][R6.64] ;  /* 0x0000000606027981 */ /* 0x000f68000c1e9500 */
[----:B------:R4:W5:Y:S01]  /*5a40*/  LDG.E.U16.CONSTANT R4, desc[UR6][R6.64+0x4] ;  /* 0x0000040606047981 */ /* 0x000962000c1e9500 */
[----:B---3--:R-:W-:Y:S01]  /*5a50*/  ISETP.GE.AND P0, PT, R17, UR4, PT ;  /* 0x0000000411007c0c */ /* 0x008fe2000bf06270 */
[----:B0-----:R-:W-:-:S05]  /*5a60*/  FADD R5, R5, R20 ;  /* 0x0000001405057221 */ /* 0x001fca0000000000 */
[----:B------:R-:W0:Y:S01]  /*5a70*/  SHFL.DOWN PT, R10, R5, 0x8, 0x1f ;  /* 0x09001f00050a7f89 */ /* 0x000e2200000e0000 */
[----:B-1----:R-:W-:Y:S01]  /*5a80*/  FADD R14, R13, R14 ;  /* 0x0000000e0d0e7221 */ /* 0x002fe20000000000 */
[----:B--2---:R-:W-:-:S04]  /*5a90*/  FADD R12, R9, R12 ;  /* 0x0000000c090c7221 */ /* 0x004fc80000000000 */
[----:B------:R-:W1:Y:S04]  /*5aa0*/  SHFL.DOWN PT, R15, R14, 0x4, 0x1f ;  /* 0x08801f000e0f7f89 */ /* 0x000e6800000e0000 */
[----:B------:R-:W2:Y:S01]  /*5ab0*/  SHFL.DOWN PT, R11, R12, 0x4, 0x1f ;  /* 0x08801f000c0b7f89 */ /* 0x000ea200000e0000 */
[----:B0-----:R-:W-:-:S05]  /*5ac0*/  FADD R10, R5, R10 ;  /* 0x0000000a050a7221 */ /* 0x001fca0000000000 */
[----:B----4-:R-:W0:Y:S01]  /*5ad0*/  SHFL.DOWN PT, R7, R10, 0x4, 0x1f ;  /* 0x08801f000a077f89 */ /* 0x010e2200000e0000 */
[----:B-1----:R-:W-:Y:S01]  /*5ae0*/  FADD R15, R14, R15 ;  /* 0x0000000f0e0f7221 */ /* 0x002fe20000000000 */
[----:B--2---:R-:W-:-:S04]  /*5af0*/  FADD R11, R12, R11 ;  /* 0x0000000b0c0b7221 */ /* 0x004fc80000000000 */
[----:B------:R-:W1:Y:S04]  /*5b00*/  SHFL.DOWN PT, R18, R15, 0x2, 0x1f ;  /* 0x08401f000f127f89 */ /* 0x000e6800000e0000 */
[----:B------:R-:W2:Y:S01]  /*5b10*/  SHFL.DOWN PT, R8, R11, 0x2, 0x1f ;  /* 0x08401f000b087f89 */ /* 0x000ea200000e0000 */
[----:B0-----:R-:W-:-:S05]  /*5b20*/  FADD R7, R10, R7 ;  /* 0x000000070a077221 */ /* 0x001fca0000000000 */
[----:B------:R-:W0:Y:S01]  /*5b30*/  SHFL.DOWN PT, R6, R7, 0x2, 0x1f ;  /* 0x08401f0007067f89 */ /* 0x000e2200000e0000 */
[----:B-1----:R-:W-:Y:S01]  /*5b40*/  FADD R18, R15, R18 ;  /* 0x000000120f127221 */ /* 0x002fe20000000000 */
[----:B--2---:R-:W-:-:S04]  /*5b50*/  FADD R8, R11, R8 ;  /* 0x000000080b087221 */ /* 0x004fc80000000000 */
[----:B------:R-:W1:Y:S04]  /*5b60*/  SHFL.DOWN PT, R13, R18, 0x1, 0x1f ;  /* 0x08201f00120d7f89 */ /* 0x000e6800000e0000 */
[----:B------:R-:W2:Y:S01]  /*5b70*/  SHFL.DOWN PT, R9, R8, 0x1, 0x1f ;  /* 0x08201f0008097f89 */ /* 0x000ea200000e0000 */
[----:B0-----:R-:W-:-:S05]  /*5b80*/  FADD R6, R7, R6 ;  /* 0x0000000607067221 */ /* 0x001fca0000000000 */
[----:B------:R-:W0:Y:S01]  /*5b90*/  SHFL.DOWN PT, R5, R6, 0x1, 0x1f ;  /* 0x08201f0006057f89 */ /* 0x000e2200000e0000 */
[----:B-1----:R-:W-:Y:S01]  /*5ba0*/  FADD R13, R18, R13 ;  /* 0x0000000d120d7221 */ /* 0x002fe20000000000 */
[----:B--2---:R-:W-:-:S05]  /*5bb0*/  FADD R9, R8, R9 ;  /* 0x0000000908097221 */ /* 0x004fca0000000000 */
[----:B------:R-:W1:Y:S04]  /*5bc0*/  SHFL.IDX PT, R13, R13, RZ, 0x1f ;  /* 0x00001fff0d0d7589 */ /* 0x000e6800000e0000 */
[----:B------:R-:W2:Y:S01]  /*5bd0*/  SHFL.IDX PT, R9, R9, RZ, 0x1f ;  /* 0x00001fff09097589 */ /* 0x000ea200000e0000 */
[----:B0-----:R-:W-:-:S06]  /*5be0*/  FADD R5, R6, R5 ;  /* 0x0000000506057221 */ /* 0x001fcc0000000000 */
[----:B------:R-:W0:Y:S01]  /*5bf0*/  SHFL.IDX PT, R5, R5, RZ, 0x1f ;  /* 0x00001fff05057589 */ /* 0x000e2200000e0000 */
[----:B------:R-:W-:Y:S05]  /*5c00*/  @P0 EXIT ;  /* 0x000000000000094d */ /* 0x000fea0003800000 */
[----:B------:R-:W3:Y:S01]  /*5c10*/  LDC.64 R6, c[0x0][0x3a8] ;  /* 0x0000ea00ff067b82 */ /* 0x000ee20000000a00 */
[----:B-----5:R-:W-:Y:S01]  /*5c20*/  HADD2.F32 R0, -RZ, R0.H0_H0 ;  /* 0x20000000ff007230 */ /* 0x020fe20000004100 */
[----:B------:R-:W-:Y:S01]  /*5c30*/  IADD3 R16, PT, PT, R16, R3, RZ ;  /* 0x0000000310107210 */ /* 0x000fe20007ffe0ff */
[----:B------:R-:W-:Y:S02]  /*5c40*/  HADD2.F32 R2, -RZ, R2.H0_H0 ;  /* 0x20000002ff027230 */ /* 0x000fe40000004100 */
[----:B------:R-:W-:Y:S02]  /*5c50*/  HADD2.F32 R4, -RZ, R4.H0_H0 ;  /* 0x20000004ff047230 */ /* 0x000fe40000004100 */
[----:B-1----:R-:W-:Y:S01]  /*5c60*/  FMUL R0, R13, R0 ;  /* 0x000000000d007220 */ /* 0x002fe20000400000 */
[----:B------:R-:W-:-:S03]  /*5c70*/  IMAD R17, R16, UR4, R17 ;  /* 0x0000000410117c24 */ /* 0x000fc6000f8e0211 */
[----:B0-----:R-:W-:-:S04]  /*5c80*/  FFMA R0, R5, R2, R0 ;  /* 0x0000000205007223 */ /* 0x001fc80000000000 */
[----:B--2---:R-:W-:-:S05]  /*5c90*/  FFMA R0, R9, R4, R0 ;  /* 0x0000000409007223 */ /* 0x004fca0000000000 */
[----:B------:R-:W-:Y:S01]  /*5ca0*/  F2FP.F16.F32.PACK_AB R0, RZ, R0 ;  /* 0x00000000ff00723e */ /* 0x000fe200000000ff */
[----:B---3--:R-:W-:-:S05]  /*5cb0*/  IMAD.WIDE R6, R17, 0x2, R6 ;  /* 0x0000000211067825 */ /* 0x008fca00078e0206 */
[----:B------:R-:W-:Y:S01]  /*5cc0*/  STG.E.U16 desc[UR6][R6.64], R0 ;  /* 0x0000000006007986 */ /* 0x000fe2000c101506 */
[----:B------:R-:W-:Y:S05]  /*5cd0*/  EXIT ;  /* 0x000000000000794d */ /* 0x000fea0003800000 */
.L_x_51:
[----:B------:R-:W-:-:S00]  /*5ce0*/  BRA `(.L_x_51) ;  /* 0xfffffffc00fc7947 */ /* 0x000fc0000383ffff */
[----:B------:R-:W-:-:S00]  /*5cf0*/  NOP ;  /* 0x0000000000007918 */ /* 0x000fc00000000000 */
        /* <DEDUP_REMOVED lines=8> */
.L_x_52:


//--------------------- .nv.shared._Z10nsa_kernelPK6__halfS1_S1_PKbS1_PS_iiiii --------------------------
	.section	.nv.shared._Z10nsa_kernelPK6__halfS1_S1_PKbS1_PS_iiiii,"aw",@nobits
	.sectionflags	@""
	.align	16
	.zero		1024


//--------------------- .nv.shared.reserved.0     --------------------------
	.section	.nv.shared.reserved.0,"aw",@nobits
	.weak		__nv_reservedSMEM_offset_0_alias
	.size		__nv_reservedSMEM_offset_0_alias, 0, 64
	.other		__nv_reservedSMEM_offset_0_alias,@"STO_CUDA_RESERVED_SHARED STV_DEFAULT"
__nv_reservedSMEM_offset_0_alias:
	.zero		0
	.zero		64


//--------------------- .nv.constant0._Z10nsa_kernelPK6__halfS1_S1_PKbS1_PS_iiiii --------------------------
	.section	.nv.constant0._Z10nsa_kernelPK6__halfS1_S1_PKbS1_PS_iiiii,"a",@progbits
	.sectionflags	@""
	.align	4
.nv.constant0._Z10nsa_kernelPK6__halfS1_S1_PKbS1_PS_iiiii:
	.zero		964


//--------------------- SYMBOLS --------------------------

	.type		.nv.reservedSmem.offset0,@object
	.size		.nv.reservedSmem.offset0,0x4
	.type		.nv.reservedSmem.cap,@object
	.size		.nv.reservedSmem.cap,0x4
